//
// Generated by NVIDIA NVVM Compiler
//
// Compiler Build ID: CL-36424714
// Cuda compilation tools, release 13.0, V13.0.88
// Based on NVVM 20.0.0
//

.version 9.0
.target sm_100
.address_size 64

	// .globl	copyUpperToLowerTriangleDense
.func  (.param .b64 func_retval0) __internal_accurate_pow
(
	.param .b64 __internal_accurate_pow_param_0,
	.param .b64 __internal_accurate_pow_param_1
)
;

.visible .entry copyUpperToLowerTriangleDense(
	.param .u64 .ptr .align 1 copyUpperToLowerTriangleDense_param_0,
	.param .u32 copyUpperToLowerTriangleDense_param_1,
	.param .u32 copyUpperToLowerTriangleDense_param_2
)
{
	.reg .pred 	%p<4>;
	.reg .b32 	%r<15>;
	.reg .b64 	%rd<7>;
	.reg .b64 	%fd<2>;

	ld.param.u64 	%rd1, [copyUpperToLowerTriangleDense_param_0];
	ld.param.u32 	%r4, [copyUpperToLowerTriangleDense_param_1];
	ld.param.u32 	%r5, [copyUpperToLowerTriangleDense_param_2];
	mov.u32 	%r7, %ctaid.x;
	mov.u32 	%r8, %ntid.x;
	mov.u32 	%r9, %tid.x;
	mad.lo.s32 	%r1, %r7, %r8, %r9;
	mov.u32 	%r10, %ctaid.y;
	mov.u32 	%r11, %ntid.y;
	mov.u32 	%r12, %tid.y;
	mad.lo.s32 	%r2, %r10, %r11, %r12;
	mad.lo.s32 	%r13, %r4, %r2, %r1;
	setp.le.s32 	%p1, %r2, %r1;
	setp.ge.s32 	%p2, %r13, %r5;
	or.pred  	%p3, %p1, %p2;
	@%p3 bra 	$L__BB0_2;
	cvta.to.global.u64 	%rd2, %rd1;
	mad.lo.s32 	%r14, %r4, %r1, %r2;
	mul.wide.s32 	%rd3, %r14, 8;
	add.s64 	%rd4, %rd2, %rd3;
	ld.global.f64 	%fd1, [%rd4];
	mul.wide.s32 	%rd5, %r13, 8;
	add.s64 	%rd6, %rd2, %rd5;
	st.global.f64 	[%rd6], %fd1;
$L__BB0_2:
	ret;

}
	// .globl	dense_matrix_set
.visible .entry dense_matrix_set(
	.param .u64 .ptr .align 1 dense_matrix_set_param_0,
	.param .f64 dense_matrix_set_param_1,
	.param .u32 dense_matrix_set_param_2,
	.param .u32 dense_matrix_set_param_3
)
{
	.reg .pred 	%p<2>;
	.reg .b32 	%r<13>;
	.reg .b64 	%rd<5>;
	.reg .b64 	%fd<2>;

	ld.param.u64 	%rd1, [dense_matrix_set_param_0];
	ld.param.f64 	%fd1, [dense_matrix_set_param_1];
	ld.param.u32 	%r2, [dense_matrix_set_param_2];
	ld.param.u32 	%r3, [dense_matrix_set_param_3];
	mov.u32 	%r4, %ctaid.x;
	mov.u32 	%r5, %ntid.x;
	mov.u32 	%r6, %tid.x;
	mad.lo.s32 	%r7, %r4, %r5, %r6;
	mov.u32 	%r8, %ctaid.y;
	mov.u32 	%r9, %ntid.y;
	mov.u32 	%r10, %tid.y;
	mad.lo.s32 	%r11, %r8, %r9, %r10;
	mad.lo.s32 	%r1, %r3, %r7, %r11;
	mul.lo.s32 	%r12, %r3, %r2;
	setp.ge.s32 	%p1, %r1, %r12;
	@%p1 bra 	$L__BB1_2;
	cvta.to.global.u64 	%rd2, %rd1;
	mul.wide.s32 	%rd3, %r1, 8;
	add.s64 	%rd4, %rd2, %rd3;
	st.global.f64 	[%rd4], %fd1;
$L__BB1_2:
	ret;

}
	// .globl	dense_matrix_copy
.visible .entry dense_matrix_copy(
	.param .u64 .ptr .align 1 dense_matrix_copy_param_0,
	.param .u64 .ptr .align 1 dense_matrix_copy_param_1,
	.param .u32 dense_matrix_copy_param_2,
	.param .u32 dense_matrix_copy_param_3
)
{
	.reg .pred 	%p<4>;
	.reg .b32 	%r<14>;
	.reg .b64 	%rd<8>;
	.reg .b64 	%fd<2>;

	ld.param.u64 	%rd1, [dense_matrix_copy_param_0];
	ld.param.u64 	%rd2, [dense_matrix_copy_param_1];
	ld.param.u32 	%r2, [dense_matrix_copy_param_2];
	ld.param.u32 	%r3, [dense_matrix_copy_param_3];
	mov.u32 	%r5, %ctaid.x;
	mov.u32 	%r6, %ntid.x;
	mov.u32 	%r7, %tid.x;
	mad.lo.s32 	%r8, %r5, %r6, %r7;
	mov.u32 	%r9, %ctaid.y;
	mov.u32 	%r10, %ntid.y;
	mov.u32 	%r11, %tid.y;
	mad.lo.s32 	%r12, %r9, %r10, %r11;
	mad.lo.s32 	%r1, %r3, %r8, %r12;
	setp.ge.s32 	%p1, %r8, %r2;
	setp.ge.s32 	%p2, %r12, %r3;
	or.pred  	%p3, %p1, %p2;
	@%p3 bra 	$L__BB2_2;
	cvta.to.global.u64 	%rd3, %rd1;
	cvta.to.global.u64 	%rd4, %rd2;
	mul.wide.s32 	%rd5, %r1, 8;
	add.s64 	%rd6, %rd3, %rd5;
	ld.global.f64 	%fd1, [%rd6];
	add.s64 	%rd7, %rd4, %rd5;
	st.global.f64 	[%rd7], %fd1;
$L__BB2_2:
	ret;

}
	// .globl	compareAndSet
.visible .entry compareAndSet(
	.param .u64 .ptr .align 1 compareAndSet_param_0,
	.param .u64 .ptr .align 1 compareAndSet_param_1,
	.param .u32 compareAndSet_param_2,
	.param .u32 compareAndSet_param_3,
	.param .f64 compareAndSet_param_4,
	.param .f64 compareAndSet_param_5,
	.param .f64 compareAndSet_param_6,
	.param .f64 compareAndSet_param_7,
	.param .f64 compareAndSet_param_8
)
{
	.reg .pred 	%p<6>;
	.reg .b32 	%r<14>;
	.reg .b64 	%rd<13>;
	.reg .b64 	%fd<9>;

	ld.param.u64 	%rd2, [compareAndSet_param_0];
	ld.param.u64 	%rd3, [compareAndSet_param_1];
	ld.param.u32 	%r2, [compareAndSet_param_2];
	ld.param.u32 	%r3, [compareAndSet_param_3];
	ld.param.f64 	%fd2, [compareAndSet_param_4];
	ld.param.f64 	%fd3, [compareAndSet_param_5];
	ld.param.f64 	%fd4, [compareAndSet_param_6];
	ld.param.f64 	%fd5, [compareAndSet_param_7];
	ld.param.f64 	%fd6, [compareAndSet_param_8];
	cvta.to.global.u64 	%rd1, %rd3;
	mov.u32 	%r5, %ctaid.x;
	mov.u32 	%r6, %ntid.x;
	mov.u32 	%r7, %tid.x;
	mad.lo.s32 	%r8, %r5, %r6, %r7;
	mov.u32 	%r9, %ctaid.y;
	mov.u32 	%r10, %ntid.y;
	mov.u32 	%r11, %tid.y;
	mad.lo.s32 	%r12, %r9, %r10, %r11;
	mad.lo.s32 	%r1, %r3, %r8, %r12;
	setp.ge.s32 	%p1, %r8, %r2;
	setp.ge.s32 	%p2, %r12, %r3;
	or.pred  	%p3, %p1, %p2;
	@%p3 bra 	$L__BB3_6;
	cvta.to.global.u64 	%rd4, %rd2;
	mul.wide.s32 	%rd5, %r1, 8;
	add.s64 	%rd6, %rd4, %rd5;
	ld.global.f64 	%fd1, [%rd6];
	sub.f64 	%fd7, %fd1, %fd2;
	abs.f64 	%fd8, %fd7;
	setp.geu.f64 	%p4, %fd8, %fd3;
	@%p4 bra 	$L__BB3_3;
	add.s64 	%rd12, %rd1, %rd5;
	st.global.f64 	[%rd12], %fd4;
	bra.uni 	$L__BB3_6;
$L__BB3_3:
	setp.geu.f64 	%p5, %fd1, %fd2;
	@%p5 bra 	$L__BB3_5;
	add.s64 	%rd10, %rd1, %rd5;
	st.global.f64 	[%rd10], %fd5;
	bra.uni 	$L__BB3_6;
$L__BB3_5:
	add.s64 	%rd8, %rd1, %rd5;
	st.global.f64 	[%rd8], %fd6;
$L__BB3_6:
	ret;

}
	// .globl	binCellOp
.visible .entry binCellOp(
	.param .u64 .ptr .align 1 binCellOp_param_0,
	.param .u64 .ptr .align 1 binCellOp_param_1,
	.param .u64 .ptr .align 1 binCellOp_param_2,
	.param .u32 binCellOp_param_3,
	.param .u32 binCellOp_param_4,
	.param .u32 binCellOp_param_5,
	.param .u32 binCellOp_param_6,
	.param .u32 binCellOp_param_7
)
{
	.reg .pred 	%p<55>;
	.reg .b32 	%r<44>;
	.reg .b64 	%rd<15>;
	.reg .b64 	%fd<41>;

	ld.param.u64 	%rd2, [binCellOp_param_0];
	ld.param.u64 	%rd3, [binCellOp_param_1];
	ld.param.u64 	%rd4, [binCellOp_param_2];
	ld.param.u32 	%r12, [binCellOp_param_3];
	ld.param.u32 	%r13, [binCellOp_param_4];
	ld.param.u32 	%r9, [binCellOp_param_5];
	ld.param.u32 	%r10, [binCellOp_param_6];
	ld.param.u32 	%r11, [binCellOp_param_7];
	mov.u32 	%r14, %ctaid.x;
	mov.u32 	%r15, %ntid.x;
	mov.u32 	%r16, %tid.x;
	mad.lo.s32 	%r43, %r14, %r15, %r16;
	mov.u32 	%r17, %ctaid.y;
	mov.u32 	%r18, %ntid.y;
	mov.u32 	%r19, %tid.y;
	mad.lo.s32 	%r20, %r17, %r18, %r19;
	setp.ge.s32 	%p4, %r43, %r12;
	setp.ge.s32 	%p5, %r20, %r13;
	or.pred  	%p6, %p4, %p5;
	@%p6 bra 	$L__BB4_48;
	mad.lo.s32 	%r3, %r13, %r43, %r20;
	setp.eq.s32 	%p7, %r9, 1;
	mov.u32 	%r42, %r43;
	@%p7 bra 	$L__BB4_4;
	setp.ne.s32 	%p8, %r9, 2;
	mov.u32 	%r42, %r20;
	@%p8 bra 	$L__BB4_3;
	bra.uni 	$L__BB4_4;
$L__BB4_3:
	mov.u32 	%r42, %r3;
$L__BB4_4:
	setp.eq.s32 	%p9, %r10, 1;
	@%p9 bra 	$L__BB4_7;
	setp.ne.s32 	%p10, %r10, 2;
	mov.u32 	%r43, %r20;
	@%p10 bra 	$L__BB4_6;
	bra.uni 	$L__BB4_7;
$L__BB4_6:
	mov.u32 	%r43, %r3;
$L__BB4_7:
	cvta.to.global.u64 	%rd5, %rd2;
	mul.wide.s32 	%rd6, %r42, 8;
	add.s64 	%rd7, %rd5, %rd6;
	ld.global.f64 	%fd1, [%rd7];
	cvta.to.global.u64 	%rd8, %rd3;
	mul.wide.s32 	%rd9, %r43, 8;
	add.s64 	%rd10, %rd8, %rd9;
	ld.global.f64 	%fd2, [%rd10];
	mov.f64 	%fd40, 0dC08F380000000000;
	setp.gt.s32 	%p11, %r11, 5;
	@%p11 bra 	$L__BB4_17;
	setp.gt.s32 	%p21, %r11, 2;
	@%p21 bra 	$L__BB4_13;
	setp.eq.s32 	%p25, %r11, 0;
	@%p25 bra 	$L__BB4_29;
	setp.eq.s32 	%p26, %r11, 1;
	@%p26 bra 	$L__BB4_30;
	setp.eq.s32 	%p27, %r11, 2;
	@%p27 bra 	$L__BB4_12;
	bra.uni 	$L__BB4_47;
$L__BB4_12:
	mul.f64 	%fd40, %fd1, %fd2;
	bra.uni 	$L__BB4_47;
$L__BB4_13:
	setp.eq.s32 	%p22, %r11, 3;
	@%p22 bra 	$L__BB4_31;
	setp.eq.s32 	%p23, %r11, 4;
	@%p23 bra 	$L__BB4_32;
	setp.eq.s32 	%p24, %r11, 5;
	@%p24 bra 	$L__BB4_16;
	bra.uni 	$L__BB4_47;
$L__BB4_16:
	setp.geu.f64 	%p33, %fd1, %fd2;
	selp.f64 	%fd40, 0d0000000000000000, 0d3FF0000000000000, %p33;
	bra.uni 	$L__BB4_47;
$L__BB4_17:
	setp.gt.s32 	%p12, %r11, 8;
	@%p12 bra 	$L__BB4_22;
	setp.eq.s32 	%p18, %r11, 6;
	@%p18 bra 	$L__BB4_43;
	setp.eq.s32 	%p19, %r11, 7;
	@%p19 bra 	$L__BB4_44;
	setp.eq.s32 	%p20, %r11, 8;
	@%p20 bra 	$L__BB4_21;
	bra.uni 	$L__BB4_47;
$L__BB4_21:
	setp.ltu.f64 	%p30, %fd1, %fd2;
	selp.f64 	%fd40, 0d0000000000000000, 0d3FF0000000000000, %p30;
	bra.uni 	$L__BB4_47;
$L__BB4_22:
	setp.gt.s32 	%p13, %r11, 10;
	@%p13 bra 	$L__BB4_26;
	setp.eq.s32 	%p16, %r11, 9;
	@%p16 bra 	$L__BB4_45;
	setp.eq.s32 	%p17, %r11, 10;
	@%p17 bra 	$L__BB4_25;
	bra.uni 	$L__BB4_47;
$L__BB4_25:
	setp.eq.f64 	%p28, %fd1, %fd2;
	selp.f64 	%fd40, 0d0000000000000000, 0d3FF0000000000000, %p28;
	bra.uni 	$L__BB4_47;
$L__BB4_26:
	setp.eq.s32 	%p14, %r11, 11;
	@%p14 bra 	$L__BB4_46;
	setp.eq.s32 	%p15, %r11, 12;
	@%p15 bra 	$L__BB4_28;
	bra.uni 	$L__BB4_47;
$L__BB4_28:
	max.f64 	%fd40, %fd1, %fd2;
	bra.uni 	$L__BB4_47;
$L__BB4_29:
	add.f64 	%fd40, %fd1, %fd2;
	bra.uni 	$L__BB4_47;
$L__BB4_30:
	sub.f64 	%fd40, %fd1, %fd2;
	bra.uni 	$L__BB4_47;
$L__BB4_31:
	div.rn.f64 	%fd40, %fd1, %fd2;
	bra.uni 	$L__BB4_47;
$L__BB4_32:
	{
	.reg .b32 %temp; 
	mov.b64 	{%temp, %r6}, %fd1;
	}
	{
	.reg .b32 %temp; 
	mov.b64 	{%temp, %r7}, %fd2;
	}
	shr.u32 	%r21, %r7, 20;
	and.b32  	%r22, %r21, 2047;
	add.s32 	%r23, %r22, -1012;
	mov.b64 	%rd11, %fd2;
	shl.b64 	%rd1, %rd11, %r23;
	setp.eq.s64 	%p3, %rd1, -9223372036854775808;
	abs.f64 	%fd7, %fd1;
	setp.neu.f64 	%p34, %fd1, 0d0000000000000000;
	@%p34 bra 	$L__BB4_34;
	setp.eq.s64 	%p37, %rd1, -9223372036854775808;
	abs.f64 	%fd34, %fd2;
	setp.neu.f64 	%p38, %fd34, 0d3FE0000000000000;
	and.pred  	%p3, %p38, %p37;
	selp.b32 	%r24, %r6, 0, %p3;
	setp.lt.s32 	%p39, %r7, 0;
	or.b32  	%r25, %r24, 2146435072;
	selp.b32 	%r26, %r25, %r24, %p39;
	mov.b32 	%r27, 0;
	mov.b64 	%fd39, {%r27, %r26};
	bra.uni 	$L__BB4_35;
$L__BB4_34:
	{ // callseq 0, 0
	.param .b64 param0;
	st.param.f64 	[param0], %fd7;
	.param .b64 param1;
	st.param.f64 	[param1], %fd2;
	.param .b64 retval0;
	call.uni (retval0), 
	__internal_accurate_pow, 
	(
	param0, 
	param1
	);
	ld.param.f64 	%fd26, [retval0];
	} // callseq 0
	setp.lt.s32 	%p35, %r6, 0;
	cvt.rzi.f64.f64 	%fd28, %fd2;
	setp.neu.f64 	%p36, %fd2, %fd28;
	neg.f64 	%fd30, %fd26;
	selp.f64 	%fd31, %fd30, %fd26, %p3;
	selp.f64 	%fd32, %fd31, %fd26, %p35;
	selp.f64 	%fd33, 0dFFF8000000000000, %fd32, %p36;
	selp.f64 	%fd39, %fd33, %fd32, %p35;
$L__BB4_35:
	add.f64 	%fd35, %fd1, %fd2;
	{
	.reg .b32 %temp; 
	mov.b64 	{%temp, %r28}, %fd35;
	}
	and.b32  	%r29, %r28, 2146435072;
	setp.ne.s32 	%p40, %r29, 2146435072;
	@%p40 bra 	$L__BB4_42;
	setp.num.f64 	%p41, %fd1, %fd1;
	setp.num.f64 	%p42, %fd2, %fd2;
	and.pred  	%p43, %p41, %p42;
	@%p43 bra 	$L__BB4_38;
	add.rn.f64 	%fd39, %fd1, %fd2;
	bra.uni 	$L__BB4_42;
$L__BB4_38:
	abs.f64 	%fd36, %fd2;
	setp.neu.f64 	%p44, %fd36, 0d7FF0000000000000;
	@%p44 bra 	$L__BB4_40;
	setp.gt.f64 	%p49, %fd7, 0d3FF0000000000000;
	selp.b32 	%r37, 2146435072, 0, %p49;
	setp.lt.s32 	%p50, %r7, 0;
	xor.b32  	%r38, %r37, 2146435072;
	selp.b32 	%r39, %r38, %r37, %p50;
	setp.eq.f64 	%p51, %fd1, 0dBFF0000000000000;
	selp.b32 	%r40, 1072693248, %r39, %p51;
	mov.b32 	%r41, 0;
	mov.b64 	%fd39, {%r41, %r40};
	bra.uni 	$L__BB4_42;
$L__BB4_40:
	setp.neu.f64 	%p45, %fd7, 0d7FF0000000000000;
	@%p45 bra 	$L__BB4_42;
	setp.lt.s32 	%p46, %r6, 0;
	setp.lt.s32 	%p47, %r7, 0;
	selp.b32 	%r30, 0, 2146435072, %p47;
	and.b32  	%r31, %r7, 2147483647;
	setp.ne.s32 	%p48, %r31, 1071644672;
	or.b32  	%r32, %r30, -2147483648;
	selp.b32 	%r33, %r32, %r30, %p48;
	selp.b32 	%r34, %r33, %r30, %p3;
	selp.b32 	%r35, %r34, %r30, %p46;
	mov.b32 	%r36, 0;
	mov.b64 	%fd39, {%r36, %r35};
$L__BB4_42:
	setp.eq.f64 	%p52, %fd1, 0d3FF0000000000000;
	setp.eq.f64 	%p53, %fd2, 0d0000000000000000;
	selp.f64 	%fd37, 0d3FF0000000000000, %fd39, %p53;
	selp.f64 	%fd40, 0d3FF0000000000000, %fd37, %p52;
	bra.uni 	$L__BB4_47;
$L__BB4_43:
	setp.gtu.f64 	%p32, %fd1, %fd2;
	selp.f64 	%fd40, 0d0000000000000000, 0d3FF0000000000000, %p32;
	bra.uni 	$L__BB4_47;
$L__BB4_44:
	setp.leu.f64 	%p31, %fd1, %fd2;
	selp.f64 	%fd40, 0d0000000000000000, 0d3FF0000000000000, %p31;
	bra.uni 	$L__BB4_47;
$L__BB4_45:
	setp.neu.f64 	%p29, %fd1, %fd2;
	selp.f64 	%fd40, 0d0000000000000000, 0d3FF0000000000000, %p29;
	bra.uni 	$L__BB4_47;
$L__BB4_46:
	min.f64 	%fd40, %fd1, %fd2;
$L__BB4_47:
	cvta.to.global.u64 	%rd12, %rd4;
	mul.wide.s32 	%rd13, %r3, 8;
	add.s64 	%rd14, %rd12, %rd13;
	st.global.f64 	[%rd14], %fd40;
$L__BB4_48:
	ret;

}
	// .globl	binCellScalarOp
.visible .entry binCellScalarOp(
	.param .u64 .ptr .align 1 binCellScalarOp_param_0,
	.param .f64 binCellScalarOp_param_1,
	.param .u64 .ptr .align 1 binCellScalarOp_param_2,
	.param .u32 binCellScalarOp_param_3,
	.param .u32 binCellScalarOp_param_4,
	.param .u32 binCellScalarOp_param_5,
	.param .u32 binCellScalarOp_param_6
)
{
	.reg .pred 	%p<95>;
	.reg .b32 	%r<61>;
	.reg .b64 	%rd<17>;
	.reg .b64 	%fd<79>;

	ld.param.u64 	%rd5, [binCellScalarOp_param_0];
	ld.param.f64 	%fd47, [binCellScalarOp_param_1];
	ld.param.u64 	%rd6, [binCellScalarOp_param_2];
	ld.param.u32 	%r8, [binCellScalarOp_param_3];
	ld.param.u32 	%r9, [binCellScalarOp_param_4];
	ld.param.u32 	%r6, [binCellScalarOp_param_5];
	ld.param.u32 	%r7, [binCellScalarOp_param_6];
	cvta.to.global.u64 	%rd1, %rd6;
	cvta.to.global.u64 	%rd2, %rd5;
	mov.u32 	%r10, %ctaid.x;
	mov.u32 	%r11, %ntid.x;
	mov.u32 	%r12, %tid.x;
	mad.lo.s32 	%r13, %r10, %r11, %r12;
	mov.u32 	%r14, %ctaid.y;
	mov.u32 	%r15, %ntid.y;
	mov.u32 	%r16, %tid.y;
	mad.lo.s32 	%r17, %r14, %r15, %r16;
	mad.lo.s32 	%r1, %r9, %r13, %r17;
	mul.lo.s32 	%r18, %r9, %r8;
	setp.ge.s32 	%p7, %r1, %r18;
	@%p7 bra 	$L__BB5_84;
	setp.eq.s32 	%p8, %r7, 0;
	@%p8 bra 	$L__BB5_43;
	mul.wide.s32 	%rd7, %r1, 8;
	add.s64 	%rd8, %rd2, %rd7;
	ld.global.f64 	%fd1, [%rd8];
	mov.f64 	%fd75, 0dC08F380000000000;
	setp.gt.s32 	%p9, %r6, 5;
	@%p9 bra 	$L__BB5_12;
	setp.gt.s32 	%p19, %r6, 2;
	@%p19 bra 	$L__BB5_8;
	setp.eq.s32 	%p23, %r6, 0;
	@%p23 bra 	$L__BB5_24;
	setp.eq.s32 	%p24, %r6, 1;
	@%p24 bra 	$L__BB5_25;
	setp.eq.s32 	%p25, %r6, 2;
	@%p25 bra 	$L__BB5_7;
	bra.uni 	$L__BB5_42;
$L__BB5_7:
	mul.f64 	%fd75, %fd47, %fd1;
	bra.uni 	$L__BB5_42;
$L__BB5_8:
	setp.eq.s32 	%p20, %r6, 3;
	@%p20 bra 	$L__BB5_26;
	setp.eq.s32 	%p21, %r6, 4;
	@%p21 bra 	$L__BB5_27;
	setp.eq.s32 	%p22, %r6, 5;
	@%p22 bra 	$L__BB5_11;
	bra.uni 	$L__BB5_42;
$L__BB5_11:
	setp.geu.f64 	%p31, %fd47, %fd1;
	selp.f64 	%fd75, 0d0000000000000000, 0d3FF0000000000000, %p31;
	bra.uni 	$L__BB5_42;
$L__BB5_12:
	setp.gt.s32 	%p10, %r6, 8;
	@%p10 bra 	$L__BB5_17;
	setp.eq.s32 	%p16, %r6, 6;
	@%p16 bra 	$L__BB5_38;
	setp.eq.s32 	%p17, %r6, 7;
	@%p17 bra 	$L__BB5_39;
	setp.eq.s32 	%p18, %r6, 8;
	@%p18 bra 	$L__BB5_16;
	bra.uni 	$L__BB5_42;
$L__BB5_16:
	setp.ltu.f64 	%p28, %fd47, %fd1;
	selp.f64 	%fd75, 0d0000000000000000, 0d3FF0000000000000, %p28;
	bra.uni 	$L__BB5_42;
$L__BB5_17:
	setp.gt.s32 	%p11, %r6, 10;
	@%p11 bra 	$L__BB5_21;
	setp.eq.s32 	%p14, %r6, 9;
	@%p14 bra 	$L__BB5_40;
	setp.eq.s32 	%p15, %r6, 10;
	@%p15 bra 	$L__BB5_20;
	bra.uni 	$L__BB5_42;
$L__BB5_20:
	setp.eq.f64 	%p26, %fd47, %fd1;
	selp.f64 	%fd75, 0d0000000000000000, 0d3FF0000000000000, %p26;
	bra.uni 	$L__BB5_42;
$L__BB5_21:
	setp.eq.s32 	%p12, %r6, 11;
	@%p12 bra 	$L__BB5_41;
	setp.eq.s32 	%p13, %r6, 12;
	@%p13 bra 	$L__BB5_23;
	bra.uni 	$L__BB5_42;
$L__BB5_23:
	max.f64 	%fd75, %fd47, %fd1;
	bra.uni 	$L__BB5_42;
$L__BB5_24:
	add.f64 	%fd75, %fd47, %fd1;
	bra.uni 	$L__BB5_42;
$L__BB5_25:
	sub.f64 	%fd75, %fd47, %fd1;
	bra.uni 	$L__BB5_42;
$L__BB5_26:
	div.rn.f64 	%fd75, %fd47, %fd1;
	bra.uni 	$L__BB5_42;
$L__BB5_27:
	{
	.reg .b32 %temp; 
	mov.b64 	{%temp, %r2}, %fd47;
	}
	{
	.reg .b32 %temp; 
	mov.b64 	{%temp, %r3}, %fd1;
	}
	shr.u32 	%r19, %r3, 20;
	and.b32  	%r20, %r19, 2047;
	add.s32 	%r21, %r20, -1012;
	mov.b64 	%rd9, %fd1;
	shl.b64 	%rd3, %rd9, %r21;
	setp.eq.s64 	%p3, %rd3, -9223372036854775808;
	abs.f64 	%fd6, %fd47;
	setp.neu.f64 	%p32, %fd47, 0d0000000000000000;
	@%p32 bra 	$L__BB5_29;
	setp.eq.s64 	%p35, %rd3, -9223372036854775808;
	abs.f64 	%fd57, %fd1;
	setp.neu.f64 	%p36, %fd57, 0d3FE0000000000000;
	and.pred  	%p3, %p36, %p35;
	selp.b32 	%r22, %r2, 0, %p3;
	setp.lt.s32 	%p37, %r3, 0;
	or.b32  	%r23, %r22, 2146435072;
	selp.b32 	%r24, %r23, %r22, %p37;
	mov.b32 	%r25, 0;
	mov.b64 	%fd74, {%r25, %r24};
	bra.uni 	$L__BB5_30;
$L__BB5_29:
	{ // callseq 1, 0
	.param .b64 param0;
	st.param.f64 	[param0], %fd6;
	.param .b64 param1;
	st.param.f64 	[param1], %fd1;
	.param .b64 retval0;
	call.uni (retval0), 
	__internal_accurate_pow, 
	(
	param0, 
	param1
	);
	ld.param.f64 	%fd49, [retval0];
	} // callseq 1
	setp.lt.s32 	%p33, %r2, 0;
	cvt.rzi.f64.f64 	%fd51, %fd1;
	setp.neu.f64 	%p34, %fd1, %fd51;
	neg.f64 	%fd53, %fd49;
	selp.f64 	%fd54, %fd53, %fd49, %p3;
	selp.f64 	%fd55, %fd54, %fd49, %p33;
	selp.f64 	%fd56, 0dFFF8000000000000, %fd55, %p34;
	selp.f64 	%fd74, %fd56, %fd55, %p33;
$L__BB5_30:
	add.f64 	%fd58, %fd47, %fd1;
	{
	.reg .b32 %temp; 
	mov.b64 	{%temp, %r26}, %fd58;
	}
	and.b32  	%r27, %r26, 2146435072;
	setp.ne.s32 	%p38, %r27, 2146435072;
	@%p38 bra 	$L__BB5_37;
	setp.num.f64 	%p39, %fd47, %fd47;
	setp.num.f64 	%p40, %fd1, %fd1;
	and.pred  	%p41, %p39, %p40;
	@%p41 bra 	$L__BB5_33;
	add.rn.f64 	%fd74, %fd47, %fd1;
	bra.uni 	$L__BB5_37;
$L__BB5_33:
	abs.f64 	%fd59, %fd1;
	setp.neu.f64 	%p42, %fd59, 0d7FF0000000000000;
	@%p42 bra 	$L__BB5_35;
	setp.gt.f64 	%p47, %fd6, 0d3FF0000000000000;
	selp.b32 	%r35, 2146435072, 0, %p47;
	setp.lt.s32 	%p48, %r3, 0;
	xor.b32  	%r36, %r35, 2146435072;
	selp.b32 	%r37, %r36, %r35, %p48;
	setp.eq.f64 	%p49, %fd47, 0dBFF0000000000000;
	selp.b32 	%r38, 1072693248, %r37, %p49;
	mov.b32 	%r39, 0;
	mov.b64 	%fd74, {%r39, %r38};
	bra.uni 	$L__BB5_37;
$L__BB5_35:
	setp.neu.f64 	%p43, %fd6, 0d7FF0000000000000;
	@%p43 bra 	$L__BB5_37;
	setp.lt.s32 	%p44, %r2, 0;
	setp.lt.s32 	%p45, %r3, 0;
	selp.b32 	%r28, 0, 2146435072, %p45;
	and.b32  	%r29, %r3, 2147483647;
	setp.ne.s32 	%p46, %r29, 1071644672;
	or.b32  	%r30, %r28, -2147483648;
	selp.b32 	%r31, %r30, %r28, %p46;
	selp.b32 	%r32, %r31, %r28, %p3;
	selp.b32 	%r33, %r32, %r28, %p44;
	mov.b32 	%r34, 0;
	mov.b64 	%fd74, {%r34, %r33};
$L__BB5_37:
	setp.eq.f64 	%p50, %fd47, 0d3FF0000000000000;
	setp.eq.f64 	%p51, %fd1, 0d0000000000000000;
	selp.f64 	%fd60, 0d3FF0000000000000, %fd74, %p51;
	selp.f64 	%fd75, 0d3FF0000000000000, %fd60, %p50;
	bra.uni 	$L__BB5_42;
$L__BB5_38:
	setp.gtu.f64 	%p30, %fd47, %fd1;
	selp.f64 	%fd75, 0d0000000000000000, 0d3FF0000000000000, %p30;
	bra.uni 	$L__BB5_42;
$L__BB5_39:
	setp.leu.f64 	%p29, %fd47, %fd1;
	selp.f64 	%fd75, 0d0000000000000000, 0d3FF0000000000000, %p29;
	bra.uni 	$L__BB5_42;
$L__BB5_40:
	setp.neu.f64 	%p27, %fd47, %fd1;
	selp.f64 	%fd75, 0d0000000000000000, 0d3FF0000000000000, %p27;
	bra.uni 	$L__BB5_42;
$L__BB5_41:
	min.f64 	%fd75, %fd47, %fd1;
$L__BB5_42:
	add.s64 	%rd11, %rd1, %rd7;
	st.global.f64 	[%rd11], %fd75;
	bra.uni 	$L__BB5_84;
$L__BB5_43:
	mul.wide.s32 	%rd12, %r1, 8;
	add.s64 	%rd13, %rd2, %rd12;
	ld.global.f64 	%fd24, [%rd13];
	mov.f64 	%fd78, 0dC08F380000000000;
	setp.gt.s32 	%p52, %r6, 5;
	@%p52 bra 	$L__BB5_53;
	setp.gt.s32 	%p62, %r6, 2;
	@%p62 bra 	$L__BB5_49;
	setp.eq.s32 	%p66, %r6, 0;
	@%p66 bra 	$L__BB5_65;
	setp.eq.s32 	%p67, %r6, 1;
	@%p67 bra 	$L__BB5_66;
	setp.eq.s32 	%p68, %r6, 2;
	@%p68 bra 	$L__BB5_48;
	bra.uni 	$L__BB5_83;
$L__BB5_48:
	mul.f64 	%fd78, %fd47, %fd24;
	bra.uni 	$L__BB5_83;
$L__BB5_49:
	setp.eq.s32 	%p63, %r6, 3;
	@%p63 bra 	$L__BB5_67;
	setp.eq.s32 	%p64, %r6, 4;
	@%p64 bra 	$L__BB5_68;
	setp.eq.s32 	%p65, %r6, 5;
	@%p65 bra 	$L__BB5_52;
	bra.uni 	$L__BB5_83;
$L__BB5_52:
	setp.geu.f64 	%p74, %fd24, %fd47;
	selp.f64 	%fd78, 0d0000000000000000, 0d3FF0000000000000, %p74;
	bra.uni 	$L__BB5_83;
$L__BB5_53:
	setp.gt.s32 	%p53, %r6, 8;
	@%p53 bra 	$L__BB5_58;
	setp.eq.s32 	%p59, %r6, 6;
	@%p59 bra 	$L__BB5_79;
	setp.eq.s32 	%p60, %r6, 7;
	@%p60 bra 	$L__BB5_80;
	setp.eq.s32 	%p61, %r6, 8;
	@%p61 bra 	$L__BB5_57;
	bra.uni 	$L__BB5_83;
$L__BB5_57:
	setp.ltu.f64 	%p71, %fd24, %fd47;
	selp.f64 	%fd78, 0d0000000000000000, 0d3FF0000000000000, %p71;
	bra.uni 	$L__BB5_83;
$L__BB5_58:
	setp.gt.s32 	%p54, %r6, 10;
	@%p54 bra 	$L__BB5_62;
	setp.eq.s32 	%p57, %r6, 9;
	@%p57 bra 	$L__BB5_81;
	setp.eq.s32 	%p58, %r6, 10;
	@%p58 bra 	$L__BB5_61;
	bra.uni 	$L__BB5_83;
$L__BB5_61:
	setp.eq.f64 	%p69, %fd24, %fd47;
	selp.f64 	%fd78, 0d0000000000000000, 0d3FF0000000000000, %p69;
	bra.uni 	$L__BB5_83;
$L__BB5_62:
	setp.eq.s32 	%p55, %r6, 11;
	@%p55 bra 	$L__BB5_82;
	setp.eq.s32 	%p56, %r6, 12;
	@%p56 bra 	$L__BB5_64;
	bra.uni 	$L__BB5_83;
$L__BB5_64:
	max.f64 	%fd78, %fd24, %fd47;
	bra.uni 	$L__BB5_83;
$L__BB5_65:
	add.f64 	%fd78, %fd47, %fd24;
	bra.uni 	$L__BB5_83;
$L__BB5_66:
	sub.f64 	%fd78, %fd24, %fd47;
	bra.uni 	$L__BB5_83;
$L__BB5_67:
	div.rn.f64 	%fd78, %fd24, %fd47;
	bra.uni 	$L__BB5_83;
$L__BB5_68:
	{
	.reg .b32 %temp; 
	mov.b64 	{%temp, %r4}, %fd24;
	}
	{
	.reg .b32 %temp; 
	mov.b64 	{%temp, %r5}, %fd47;
	}
	shr.u32 	%r40, %r5, 20;
	and.b32  	%r41, %r40, 2047;
	add.s32 	%r42, %r41, -1012;
	mov.b64 	%rd14, %fd47;
	shl.b64 	%rd4, %rd14, %r42;
	setp.eq.s64 	%p6, %rd4, -9223372036854775808;
	abs.f64 	%fd29, %fd24;
	setp.neu.f64 	%p75, %fd24, 0d0000000000000000;
	@%p75 bra 	$L__BB5_70;
	setp.eq.s64 	%p78, %rd4, -9223372036854775808;
	abs.f64 	%fd69, %fd47;
	setp.neu.f64 	%p79, %fd69, 0d3FE0000000000000;
	and.pred  	%p6, %p79, %p78;
	selp.b32 	%r43, %r4, 0, %p6;
	setp.lt.s32 	%p80, %r5, 0;
	or.b32  	%r44, %r43, 2146435072;
	selp.b32 	%r45, %r44, %r43, %p80;
	mov.b32 	%r46, 0;
	mov.b64 	%fd77, {%r46, %r45};
	bra.uni 	$L__BB5_71;
$L__BB5_70:
	{ // callseq 2, 0
	.param .b64 param0;
	st.param.f64 	[param0], %fd29;
	.param .b64 param1;
	st.param.f64 	[param1], %fd47;
	.param .b64 retval0;
	call.uni (retval0), 
	__internal_accurate_pow, 
	(
	param0, 
	param1
	);
	ld.param.f64 	%fd62, [retval0];
	} // callseq 2
	setp.lt.s32 	%p76, %r4, 0;
	cvt.rzi.f64.f64 	%fd64, %fd47;
	setp.neu.f64 	%p77, %fd47, %fd64;
	neg.f64 	%fd65, %fd62;
	selp.f64 	%fd66, %fd65, %fd62, %p6;
	selp.f64 	%fd67, %fd66, %fd62, %p76;
	selp.f64 	%fd68, 0dFFF8000000000000, %fd67, %p76;
	selp.f64 	%fd77, %fd68, %fd67, %p77;
$L__BB5_71:
	add.f64 	%fd70, %fd47, %fd24;
	{
	.reg .b32 %temp; 
	mov.b64 	{%temp, %r47}, %fd70;
	}
	and.b32  	%r48, %r47, 2146435072;
	setp.ne.s32 	%p81, %r48, 2146435072;
	@%p81 bra 	$L__BB5_78;
	setp.num.f64 	%p82, %fd24, %fd47;
	@%p82 bra 	$L__BB5_74;
	add.rn.f64 	%fd77, %fd24, %fd47;
	bra.uni 	$L__BB5_78;
$L__BB5_74:
	abs.f64 	%fd71, %fd47;
	setp.neu.f64 	%p83, %fd71, 0d7FF0000000000000;
	@%p83 bra 	$L__BB5_76;
	setp.gt.f64 	%p88, %fd29, 0d3FF0000000000000;
	selp.b32 	%r56, 2146435072, 0, %p88;
	setp.lt.s32 	%p89, %r5, 0;
	xor.b32  	%r57, %r56, 2146435072;
	selp.b32 	%r58, %r57, %r56, %p89;
	setp.eq.f64 	%p90, %fd24, 0dBFF0000000000000;
	selp.b32 	%r59, 1072693248, %r58, %p90;
	mov.b32 	%r60, 0;
	mov.b64 	%fd77, {%r60, %r59};
	bra.uni 	$L__BB5_78;
$L__BB5_76:
	setp.neu.f64 	%p84, %fd29, 0d7FF0000000000000;
	@%p84 bra 	$L__BB5_78;
	setp.lt.s32 	%p85, %r4, 0;
	setp.lt.s32 	%p86, %r5, 0;
	selp.b32 	%r49, 0, 2146435072, %p86;
	and.b32  	%r50, %r5, 2147483647;
	setp.ne.s32 	%p87, %r50, 1071644672;
	or.b32  	%r51, %r49, -2147483648;
	selp.b32 	%r52, %r51, %r49, %p87;
	selp.b32 	%r53, %r52, %r49, %p6;
	selp.b32 	%r54, %r53, %r49, %p85;
	mov.b32 	%r55, 0;
	mov.b64 	%fd77, {%r55, %r54};
$L__BB5_78:
	setp.eq.f64 	%p91, %fd24, 0d3FF0000000000000;
	setp.eq.f64 	%p92, %fd47, 0d0000000000000000;
	selp.f64 	%fd72, 0d3FF0000000000000, %fd77, %p91;
	selp.f64 	%fd78, 0d3FF0000000000000, %fd72, %p92;
	bra.uni 	$L__BB5_83;
$L__BB5_79:
	setp.gtu.f64 	%p73, %fd24, %fd47;
	selp.f64 	%fd78, 0d0000000000000000, 0d3FF0000000000000, %p73;
	bra.uni 	$L__BB5_83;
$L__BB5_80:
	setp.leu.f64 	%p72, %fd24, %fd47;
	selp.f64 	%fd78, 0d0000000000000000, 0d3FF0000000000000, %p72;
	bra.uni 	$L__BB5_83;
$L__BB5_81:
	setp.neu.f64 	%p70, %fd24, %fd47;
	selp.f64 	%fd78, 0d0000000000000000, 0d3FF0000000000000, %p70;
	bra.uni 	$L__BB5_83;
$L__BB5_82:
	min.f64 	%fd78, %fd24, %fd47;
$L__BB5_83:
	add.s64 	%rd16, %rd1, %rd12;
	st.global.f64 	[%rd16], %fd78;
$L__BB5_84:
	ret;

}
.func  (.param .b64 func_retval0) __internal_accurate_pow(
	.param .b64 __internal_accurate_pow_param_0,
	.param .b64 __internal_accurate_pow_param_1
)
{
	.reg .pred 	%p<8>;
	.reg .b32 	%r<49>;
	.reg .b32 	%f<3>;
	.reg .b64 	%fd<109>;

	ld.param.f64 	%fd10, [__internal_accurate_pow_param_0];
	ld.param.f64 	%fd11, [__internal_accurate_pow_param_1];
	{
	.reg .b32 %temp; 
	mov.b64 	{%temp, %r46}, %fd10;
	}
	{
	.reg .b32 %temp; 
	mov.b64 	{%r45, %temp}, %fd10;
	}
	shr.u32 	%r47, %r46, 20;
	setp.gt.u32 	%p1, %r46, 1048575;
	@%p1 bra 	$L__BB6_2;
	mul.f64 	%fd12, %fd10, 0d4350000000000000;
	{
	.reg .b32 %temp; 
	mov.b64 	{%temp, %r46}, %fd12;
	}
	{
	.reg .b32 %temp; 
	mov.b64 	{%r45, %temp}, %fd12;
	}
	shr.u32 	%r16, %r46, 20;
	add.s32 	%r47, %r16, -54;
$L__BB6_2:
	add.s32 	%r48, %r47, -1023;
	and.b32  	%r17, %r46, -2146435073;
	or.b32  	%r18, %r17, 1072693248;
	mov.b64 	%fd107, {%r45, %r18};
	setp.lt.u32 	%p2, %r18, 1073127583;
	@%p2 bra 	$L__BB6_4;
	{
	.reg .b32 %temp; 
	mov.b64 	{%r19, %temp}, %fd107;
	}
	{
	.reg .b32 %temp; 
	mov.b64 	{%temp, %r20}, %fd107;
	}
	add.s32 	%r21, %r20, -1048576;
	mov.b64 	%fd107, {%r19, %r21};
	add.s32 	%r48, %r47, -1022;
$L__BB6_4:
	add.f64 	%fd13, %fd107, 0dBFF0000000000000;
	add.f64 	%fd14, %fd107, 0d3FF0000000000000;
	rcp.approx.ftz.f64 	%fd15, %fd14;
	neg.f64 	%fd16, %fd14;
	fma.rn.f64 	%fd17, %fd16, %fd15, 0d3FF0000000000000;
	fma.rn.f64 	%fd18, %fd17, %fd17, %fd17;
	fma.rn.f64 	%fd19, %fd18, %fd15, %fd15;
	mul.f64 	%fd20, %fd13, %fd19;
	fma.rn.f64 	%fd21, %fd13, %fd19, %fd20;
	mul.f64 	%fd22, %fd21, %fd21;
	fma.rn.f64 	%fd23, %fd22, 0d3EB0F5FF7D2CAFE2, 0d3ED0F5D241AD3B5A;
	fma.rn.f64 	%fd24, %fd23, %fd22, 0d3EF3B20A75488A3F;
	fma.rn.f64 	%fd25, %fd24, %fd22, 0d3F1745CDE4FAECD5;
	fma.rn.f64 	%fd26, %fd25, %fd22, 0d3F3C71C7258A578B;
	fma.rn.f64 	%fd27, %fd26, %fd22, 0d3F6249249242B910;
	fma.rn.f64 	%fd28, %fd27, %fd22, 0d3F89999999999DFB;
	sub.f64 	%fd29, %fd13, %fd21;
	add.f64 	%fd30, %fd29, %fd29;
	neg.f64 	%fd31, %fd21;
	fma.rn.f64 	%fd32, %fd31, %fd13, %fd30;
	mul.f64 	%fd33, %fd19, %fd32;
	fma.rn.f64 	%fd34, %fd22, %fd28, 0d3FB5555555555555;
	mov.f64 	%fd35, 0d3FB5555555555555;
	sub.f64 	%fd36, %fd35, %fd34;
	fma.rn.f64 	%fd37, %fd22, %fd28, %fd36;
	add.f64 	%fd38, %fd37, 0dBC46A4CB00B9E7B0;
	add.f64 	%fd39, %fd34, %fd38;
	sub.f64 	%fd40, %fd34, %fd39;
	add.f64 	%fd41, %fd38, %fd40;
	mul.rn.f64 	%fd42, %fd21, %fd21;
	neg.f64 	%fd43, %fd42;
	fma.rn.f64 	%fd44, %fd21, %fd21, %fd43;
	{
	.reg .b32 %temp; 
	mov.b64 	{%r22, %temp}, %fd33;
	}
	{
	.reg .b32 %temp; 
	mov.b64 	{%temp, %r23}, %fd33;
	}
	add.s32 	%r24, %r23, 1048576;
	mov.b64 	%fd45, {%r22, %r24};
	fma.rn.f64 	%fd46, %fd21, %fd45, %fd44;
	mul.rn.f64 	%fd47, %fd42, %fd21;
	neg.f64 	%fd48, %fd47;
	fma.rn.f64 	%fd49, %fd42, %fd21, %fd48;
	fma.rn.f64 	%fd50, %fd42, %fd33, %fd49;
	fma.rn.f64 	%fd51, %fd46, %fd21, %fd50;
	mul.rn.f64 	%fd52, %fd39, %fd47;
	neg.f64 	%fd53, %fd52;
	fma.rn.f64 	%fd54, %fd39, %fd47, %fd53;
	fma.rn.f64 	%fd55, %fd39, %fd51, %fd54;
	fma.rn.f64 	%fd56, %fd41, %fd47, %fd55;
	add.f64 	%fd57, %fd52, %fd56;
	sub.f64 	%fd58, %fd52, %fd57;
	add.f64 	%fd59, %fd56, %fd58;
	add.f64 	%fd60, %fd21, %fd57;
	sub.f64 	%fd61, %fd21, %fd60;
	add.f64 	%fd62, %fd57, %fd61;
	add.f64 	%fd63, %fd59, %fd62;
	add.f64 	%fd64, %fd33, %fd63;
	add.f64 	%fd65, %fd60, %fd64;
	sub.f64 	%fd66, %fd60, %fd65;
	add.f64 	%fd67, %fd64, %fd66;
	xor.b32  	%r25, %r48, -2147483648;
	mov.b32 	%r26, 1127219200;
	mov.b64 	%fd68, {%r25, %r26};
	mov.b32 	%r27, -2147483648;
	mov.b64 	%fd69, {%r27, %r26};
	sub.f64 	%fd70, %fd68, %fd69;
	fma.rn.f64 	%fd71, %fd70, 0d3FE62E42FEFA39EF, %fd65;
	fma.rn.f64 	%fd72, %fd70, 0dBFE62E42FEFA39EF, %fd71;
	sub.f64 	%fd73, %fd72, %fd65;
	sub.f64 	%fd74, %fd67, %fd73;
	fma.rn.f64 	%fd75, %fd70, 0d3C7ABC9E3B39803F, %fd74;
	add.f64 	%fd76, %fd71, %fd75;
	sub.f64 	%fd77, %fd71, %fd76;
	add.f64 	%fd78, %fd75, %fd77;
	{
	.reg .b32 %temp; 
	mov.b64 	{%temp, %r28}, %fd11;
	}
	{
	.reg .b32 %temp; 
	mov.b64 	{%r29, %temp}, %fd11;
	}
	shl.b32 	%r30, %r28, 1;
	setp.gt.u32 	%p3, %r30, -33554433;
	and.b32  	%r31, %r28, -15728641;
	selp.b32 	%r32, %r31, %r28, %p3;
	mov.b64 	%fd79, {%r29, %r32};
	mul.rn.f64 	%fd80, %fd76, %fd79;
	neg.f64 	%fd81, %fd80;
	fma.rn.f64 	%fd82, %fd76, %fd79, %fd81;
	fma.rn.f64 	%fd83, %fd78, %fd79, %fd82;
	add.f64 	%fd4, %fd80, %fd83;
	sub.f64 	%fd84, %fd80, %fd4;
	add.f64 	%fd5, %fd83, %fd84;
	fma.rn.f64 	%fd85, %fd4, 0d3FF71547652B82FE, 0d4338000000000000;
	{
	.reg .b32 %temp; 
	mov.b64 	{%r13, %temp}, %fd85;
	}
	mov.f64 	%fd86, 0dC338000000000000;
	add.rn.f64 	%fd87, %fd85, %fd86;
	fma.rn.f64 	%fd88, %fd87, 0dBFE62E42FEFA39EF, %fd4;
	fma.rn.f64 	%fd89, %fd87, 0dBC7ABC9E3B39803F, %fd88;
	fma.rn.f64 	%fd90, %fd89, 0d3E5ADE1569CE2BDF, 0d3E928AF3FCA213EA;
	fma.rn.f64 	%fd91, %fd90, %fd89, 0d3EC71DEE62401315;
	fma.rn.f64 	%fd92, %fd91, %fd89, 0d3EFA01997C89EB71;
	fma.rn.f64 	%fd93, %fd92, %fd89, 0d3F2A01A014761F65;
	fma.rn.f64 	%fd94, %fd93, %fd89, 0d3F56C16C1852B7AF;
	fma.rn.f64 	%fd95, %fd94, %fd89, 0d3F81111111122322;
	fma.rn.f64 	%fd96, %fd95, %fd89, 0d3FA55555555502A1;
	fma.rn.f64 	%fd97, %fd96, %fd89, 0d3FC5555555555511;
	fma.rn.f64 	%fd98, %fd97, %fd89, 0d3FE000000000000B;
	fma.rn.f64 	%fd99, %fd98, %fd89, 0d3FF0000000000000;
	fma.rn.f64 	%fd100, %fd99, %fd89, 0d3FF0000000000000;
	{
	.reg .b32 %temp; 
	mov.b64 	{%r14, %temp}, %fd100;
	}
	{
	.reg .b32 %temp; 
	mov.b64 	{%temp, %r15}, %fd100;
	}
	shl.b32 	%r33, %r13, 20;
	add.s32 	%r34, %r33, %r15;
	mov.b64 	%fd108, {%r14, %r34};
	{
	.reg .b32 %temp; 
	mov.b64 	{%temp, %r35}, %fd4;
	}
	mov.b32 	%f2, %r35;
	abs.f32 	%f1, %f2;
	setp.lt.f32 	%p4, %f1, 0f4086232B;
	@%p4 bra 	$L__BB6_7;
	setp.lt.f64 	%p5, %fd4, 0d0000000000000000;
	add.f64 	%fd101, %fd4, 0d7FF0000000000000;
	selp.f64 	%fd108, 0d0000000000000000, %fd101, %p5;
	setp.geu.f32 	%p6, %f1, 0f40874800;
	@%p6 bra 	$L__BB6_7;
	shr.u32 	%r36, %r13, 31;
	add.s32 	%r37, %r13, %r36;
	shr.s32 	%r38, %r37, 1;
	shl.b32 	%r39, %r38, 20;
	add.s32 	%r40, %r15, %r39;
	mov.b64 	%fd102, {%r14, %r40};
	sub.s32 	%r41, %r13, %r38;
	shl.b32 	%r42, %r41, 20;
	add.s32 	%r43, %r42, 1072693248;
	mov.b32 	%r44, 0;
	mov.b64 	%fd103, {%r44, %r43};
	mul.f64 	%fd108, %fd103, %fd102;
$L__BB6_7:
	abs.f64 	%fd104, %fd108;
	setp.eq.f64 	%p7, %fd104, 0d7FF0000000000000;
	fma.rn.f64 	%fd105, %fd108, %fd5, %fd108;
	selp.f64 	%fd106, %fd108, %fd105, %p7;
	st.param.f64 	[func_retval0], %fd106;
	ret;

}


// ===== COMPILED SASS (sm_100) =====

	.target	sm_100

	.elftype	@"ET_EXEC"


//--------------------- .note.nv.tkinfo           --------------------------
	.section	.note.nv.tkinfo,"",@"SHT_NOTE"
	.sectionflags	@"SHF_NOTE_NV_TKINFO"
	.tkinfo
        /*0018*/ 	.word	0x00000002
        /*0030*/ 	.string	""
        /*0030*/ 	.string	"ptxas"
        /*0030*/ 	.string	"Cuda compilation tools, release 13.0, V13.0.88"
        /*0030*/ 	.string	"Build cuda_13.0.r13.0/compiler.36424714_0"
        /*0030*/ 	.string	"-arch sm_100 -m 64 "



//--------------------- .note.nv.cuinfo           --------------------------
	.section	.note.nv.cuinfo,"",@"SHT_NOTE"
	.sectionflags	@"SHF_NOTE_NV_CUINFO"
        /*0018*/ 	.short	0x0002
        /*001a*/ 	.short	0x0064
        /*001c*/ 	.short	0x0082
	.zero		2


//--------------------- .nv.info                  --------------------------
	.section	.nv.info,"",@"SHT_CUDA_INFO"
	.align	4


	//----- nvinfo : EIATTR_REGCOUNT
	.align		4
        /*0000*/ 	.byte	0x04, 0x2f
        /*0002*/ 	.short	(.L_1 - .L_0)
	.align		4
.L_0:
        /*0004*/ 	.word	index@(copyUpperToLowerTriangleDense)
        /*0008*/ 	.word	0x0000000a


	//----- nvinfo : EIATTR_FRAME_SIZE
	.align		4
.L_1:
        /*000c*/ 	.byte	0x04, 0x11
        /*000e*/ 	.short	(.L_3 - .L_2)
	.align		4
.L_2:
        /*0010*/ 	.word	index@(copyUpperToLowerTriangleDense)
        /*0014*/ 	.word	0x00000000


	//----- nvinfo : EIATTR_REGCOUNT
	.align		4
.L_3:
        /*0018*/ 	.byte	0x04, 0x2f
        /*001a*/ 	.short	(.L_5 - .L_4)
	.align		4
.L_4:
        /*001c*/ 	.word	index@(dense_matrix_set)
        /*0020*/ 	.word	0x0000000a


	//----- nvinfo : EIATTR_FRAME_SIZE
	.align		4
.L_5:
        /*0024*/ 	.byte	0x04, 0x11
        /*0026*/ 	.short	(.L_7 - .L_6)
	.align		4
.L_6:
        /*0028*/ 	.word	index@(dense_matrix_set)
        /*002c*/ 	.word	0x00000000


	//----- nvinfo : EIATTR_REGCOUNT
	.align		4
.L_7:
        /*0030*/ 	.byte	0x04, 0x2f
        /*0032*/ 	.short	(.L_9 - .L_8)
	.align		4
.L_8:
        /*0034*/ 	.word	index@(dense_matrix_copy)
        /*0038*/ 	.word	0x0000000a


	//----- nvinfo : EIATTR_FRAME_SIZE
	.align		4
.L_9:
        /*003c*/ 	.byte	0x04, 0x11
        /*003e*/ 	.short	(.L_11 - .L_10)
	.align		4
.L_10:
        /*0040*/ 	.word	index@(dense_matrix_copy)
        /*0044*/ 	.word	0x00000000


	//----- nvinfo : EIATTR_REGCOUNT
	.align		4
.L_11:
        /*0048*/ 	.byte	0x04, 0x2f
        /*004a*/ 	.short	(.L_13 - .L_12)
	.align		4
.L_12:
        /*004c*/ 	.word	index@(compareAndSet)
        /*0050*/ 	.word	0x0000000c


	//----- nvinfo : EIATTR_FRAME_SIZE
	.align		4
.L_13:
        /*0054*/ 	.byte	0x04, 0x11
        /*0056*/ 	.short	(.L_15 - .L_14)
	.align		4
.L_14:
        /*0058*/ 	.word	index@(compareAndSet)
        /*005c*/ 	.word	0x00000000


	//----- nvinfo : EIATTR_REGCOUNT
	.align		4
.L_15:
        /*0060*/ 	.byte	0x04, 0x2f
        /*0062*/ 	.short	(.L_17 - .L_16)
	.align		4
.L_16:
        /*0064*/ 	.word	index@(binCellOp)
        /*0068*/ 	.word	0x0000001e


	//----- nvinfo : EIATTR_FRAME_SIZE
	.align		4
.L_17:
        /*006c*/ 	.byte	0x04, 0x11
        /*006e*/ 	.short	(.L_19 - .L_18)
	.align		4
.L_18:
        /*0070*/ 	.word	index@($binCellOp$__internal_accurate_pow)
        /*0074*/ 	.word	0x00000000


	//----- nvinfo : EIATTR_FRAME_SIZE
	.align		4
.L_19:
        /*0078*/ 	.byte	0x04, 0x11
        /*007a*/ 	.short	(.L_21 - .L_20)
	.align		4
.L_20:
        /*007c*/ 	.word	index@($__internal_1_$__cuda_sm20_div_rn_f64_full)
        /*0080*/ 	.word	0x00000000


	//----- nvinfo : EIATTR_FRAME_SIZE
	.align		4
.L_21:
        /*0084*/ 	.byte	0x04, 0x11
        /*0086*/ 	.short	(.L_23 - .L_22)
	.align		4
.L_22:
        /*0088*/ 	.word	index@(binCellOp)
        /*008c*/ 	.word	0x00000000


	//----- nvinfo : EIATTR_REGCOUNT
	.align		4
.L_23:
        /*0090*/ 	.byte	0x04, 0x2f
        /*0092*/ 	.short	(.L_25 - .L_24)
	.align		4
.L_24:
        /*0094*/ 	.word	index@(binCellScalarOp)
        /*0098*/ 	.word	0x0000001e


	//----- nvinfo : EIATTR_FRAME_SIZE
	.align		4
.L_25:
        /*009c*/ 	.byte	0x04, 0x11
        /*009e*/ 	.short	(.L_27 - .L_26)
	.align		4
.L_26:
        /*00a0*/ 	.word	index@($binCellScalarOp$__internal_accurate_pow)
        /*00a4*/ 	.word	0x00000000


	//----- nvinfo : EIATTR_FRAME_SIZE
	.align		4
.L_27:
        /*00a8*/ 	.byte	0x04, 0x11
        /*00aa*/ 	.short	(.L_29 - .L_28)
	.align		4
.L_28:
        /*00ac*/ 	.word	index@($__internal_0_$__cuda_sm20_div_rn_f64_full)
        /*00b0*/ 	.word	0x00000000


	//----- nvinfo : EIATTR_FRAME_SIZE
	.align		4
.L_29:
        /*00b4*/ 	.byte	0x04, 0x11
        /*00b6*/ 	.short	(.L_31 - .L_30)
	.align		4
.L_30:
        /*00b8*/ 	.word	index@(binCellScalarOp)
        /*00bc*/ 	.word	0x00000000


	//----- nvinfo : EIATTR_MIN_STACK_SIZE
	.align		4
.L_31:
        /*00c0*/ 	.byte	0x04, 0x12
        /*00c2*/ 	.short	(.L_33 - .L_32)
	.align		4
.L_32:
        /*00c4*/ 	.word	index@(binCellScalarOp)
        /*00c8*/ 	.word	0x00000000


	//----- nvinfo : EIATTR_MIN_STACK_SIZE
	.align		4
.L_33:
        /*00cc*/ 	.byte	0x04, 0x12
        /*00ce*/ 	.short	(.L_35 - .L_34)
	.align		4
.L_34:
        /*00d0*/ 	.word	index@(binCellOp)
        /*00d4*/ 	.word	0x00000000


	//----- nvinfo : EIATTR_MIN_STACK_SIZE
	.align		4
.L_35:
        /*00d8*/ 	.byte	0x04, 0x12
        /*00da*/ 	.short	(.L_37 - .L_36)
	.align		4
.L_36:
        /*00dc*/ 	.word	index@(compareAndSet)
        /*00e0*/ 	.word	0x00000000


	//----- nvinfo : EIATTR_MIN_STACK_SIZE
	.align		4
.L_37:
        /*00e4*/ 	.byte	0x04, 0x12
        /*00e6*/ 	.short	(.L_39 - .L_38)
	.align		4
.L_38:
        /*00e8*/ 	.word	index@(dense_matrix_copy)
        /*00ec*/ 	.word	0x00000000


	//----- nvinfo : EIATTR_MIN_STACK_SIZE
	.align		4
.L_39:
        /*00f0*/ 	.byte	0x04, 0x12
        /*00f2*/ 	.short	(.L_41 - .L_40)
	.align		4
.L_40:
        /*00f4*/ 	.word	index@(dense_matrix_set)
        /*00f8*/ 	.word	0x00000000


	//----- nvinfo : EIATTR_MIN_STACK_SIZE
	.align		4
.L_41:
        /*00fc*/ 	.byte	0x04, 0x12
        /*00fe*/ 	.short	(.L_43 - .L_42)
	.align		4
.L_42:
        /*0100*/ 	.word	index@(copyUpperToLowerTriangleDense)
        /*0104*/ 	.word	0x00000000
.L_43:


//--------------------- .nv.compat                --------------------------
	.section	.nv.compat,"",@"SHT_CUDA_COMPAT_INFO"
	.align	4
        /*0000*/ 	.byte	0x02, 0x09, 0x00, 0x00, 0x02, 0x02, 0x01, 0x00, 0x02, 0x05, 0x05, 0x00, 0x03, 0x07, 0x01, 0x01
        /*0010*/ 	.byte	0x02, 0x03, 0x00, 0x00, 0x02, 0x06, 0x01, 0x00, 0x04, 0x0b, 0x08, 0x00, 0x01, 0x00, 0x00, 0x00
        /*0020*/ 	.byte	0x00, 0x00, 0x00, 0x00


//--------------------- .nv.info.binCellScalarOp  --------------------------
	.section	.nv.info.binCellScalarOp,"",@"SHT_CUDA_INFO"
	.sectionflags	@""
	.align	4


	//----- nvinfo : EIATTR_CUDA_API_VERSION
	.align		4
        /*0000*/ 	.byte	0x04, 0x37
        /*0002*/ 	.short	(.L_45 - .L_44)
.L_44:
        /*0004*/ 	.word	0x00000082


	//----- nvinfo : EIATTR_KPARAM_INFO
	.align		4
.L_45:
        /*0008*/ 	.byte	0x04, 0x17
        /*000a*/ 	.short	(.L_47 - .L_46)
.L_46:
        /*000c*/ 	.word	0x00000000
        /*0010*/ 	.short	0x0006
        /*0012*/ 	.short	0x0024
        /*0014*/ 	.byte	0x00, 0xf0, 0x11, 0x00


	//----- nvinfo : EIATTR_KPARAM_INFO
	.align		4
.L_47:
        /*0018*/ 	.byte	0x04, 0x17
        /*001a*/ 	.short	(.L_49 - .L_48)
.L_48:
        /*001c*/ 	.word	0x00000000
        /*0020*/ 	.short	0x0005
        /*0022*/ 	.short	0x0020
        /*0024*/ 	.byte	0x00, 0xf0, 0x11, 0x00


	//----- nvinfo : EIATTR_KPARAM_INFO
	.align		4
.L_49:
        /*0028*/ 	.byte	0x04, 0x17
        /*002a*/ 	.short	(.L_51 - .L_50)
.L_50:
        /*002c*/ 	.word	0x00000000
        /*0030*/ 	.short	0x0004
        /*0032*/ 	.short	0x001c
        /*0034*/ 	.byte	0x00, 0xf0, 0x11, 0x00


	//----- nvinfo : EIATTR_KPARAM_INFO
	.align		4
.L_51:
        /*0038*/ 	.byte	0x04, 0x17
        /*003a*/ 	.short	(.L_53 - .L_52)
.L_52:
        /*003c*/ 	.word	0x00000000
        /*0040*/ 	.short	0x0003
        /*0042*/ 	.short	0x0018
        /*0044*/ 	.byte	0x00, 0xf0, 0x11, 0x00


	//----- nvinfo : EIATTR_KPARAM_INFO
	.align		4
.L_53:
        /*0048*/ 	.byte	0x04, 0x17
        /*004a*/ 	.short	(.L_55 - .L_54)
.L_54:
        /*004c*/ 	.word	0x00000000
        /*0050*/ 	.short	0x0002
        /*0052*/ 	.short	0x0010
        /*0054*/ 	.byte	0x00, 0xf5, 0x21, 0x00


	//----- nvinfo : EIATTR_KPARAM_INFO
	.align		4
.L_55:
        /*0058*/ 	.byte	0x04, 0x17
        /*005a*/ 	.short	(.L_57 - .L_56)
.L_56:
        /*005c*/ 	.word	0x00000000
        /*0060*/ 	.short	0x0001
        /*0062*/ 	.short	0x0008
        /*0064*/ 	.byte	0x00, 0xf0, 0x21, 0x00


	//----- nvinfo : EIATTR_KPARAM_INFO
	.align		4
.L_57:
        /*0068*/ 	.byte	0x04, 0x17
        /*006a*/ 	.short	(.L_59 - .L_58)
.L_58:
        /*006c*/ 	.word	0x00000000
        /*0070*/ 	.short	0x0000
        /*0072*/ 	.short	0x0000
        /*0074*/ 	.byte	0x00, 0xf5, 0x21, 0x00


	//----- nvinfo : EIATTR_SPARSE_MMA_MASK
	.align		4
.L_59:
        /*0078*/ 	.byte	0x03, 0x50
        /*007a*/ 	.short	0x0000


	//----- nvinfo : EIATTR_MAXREG_COUNT
	.align		4
        /*007c*/ 	.byte	0x03, 0x1b
        /*007e*/ 	.short	0x00ff


	//----- nvinfo : EIATTR_MERCURY_ISA_VERSION
	.align		4
        /*0080*/ 	.byte	0x03, 0x5f
        /*0082*/ 	.short	0x0101


	//----- nvinfo : EIATTR_VRC_CTA_INIT_COUNT
	.align		4
        /*0084*/ 	.byte	0x02, 0x4a
	.zero		1
	.zero		1


	//----- nvinfo : EIATTR_EXIT_INSTR_OFFSETS
	.align		4
        /*0088*/ 	.byte	0x04, 0x1c
        /*008a*/ 	.short	(.L_61 - .L_60)


	//   ....[0]....
.L_60:
        /*008c*/ 	.word	0x000000d0


	//   ....[1]....
        /*0090*/ 	.word	0x00000e20


	//   ....[2]....
        /*0094*/ 	.word	0x00001b50


	//----- nvinfo : EIATTR_INDIRECT_BRANCH_TARGETS
	.align		4
.L_61:
        /*0098*/ 	.byte	0x04, 0x34
        /*009a*/ 	.short	(.L_63 - .L_62)


	//   ....[0]....
.L_62:
        /*009c*/ 	.word	.L_x_60@srel
        /*00a0*/ 	.short	0x0
        /*00a2*/ 	.short	0x0
        /*00a4*/ 	.word	0x4
        /*00a8*/ 	.word	.L_x_61@srel
        /*00ac*/ 	.word	.L_x_62@srel
        /*00b0*/ 	.word	.L_x_63@srel
        /*00b4*/ 	.word	.L_x_3@srel


	//   ....[1]....
        /* <DEDUP_REMOVED lines=8> */


	//   ....[2]....
        /* <DEDUP_REMOVED lines=8> */


	//   ....[3]....
        /*00f0*/ 	.word	.L_x_75@srel
        /*00f4*/ 	.short	0x0
        /*00f6*/ 	.short	0x0
        /*00f8*/ 	.word	0x3
        /*00fc*/ 	.word	.L_x_76@srel
        /*0100*/ 	.word	.L_x_77@srel
        /*0104*/ 	.word	.L_x_3@srel


	//   ....[4]....
        /*0108*/ 	.word	.L_x_79@srel
        /*010c*/ 	.short	0x0
        /*010e*/ 	.short	0x0
        /*0110*/ 	.word	0x3
        /*0114*/ 	.word	.L_x_80@srel
        /*0118*/ 	.word	.L_x_81@srel
        /*011c*/ 	.word	.L_x_3@srel


	//   ....[5]....
        /* <DEDUP_REMOVED lines=8> */


	//   ....[6]....
        /* <DEDUP_REMOVED lines=8> */


	//   ....[7]....
        /* <DEDUP_REMOVED lines=8> */


	//   ....[8]....
        /*0174*/ 	.word	.L_x_98@srel
        /*0178*/ 	.short	0x0
        /*017a*/ 	.short	0x0
        /*017c*/ 	.word	0x3
        /*0180*/ 	.word	.L_x_99@srel
        /*0184*/ 	.word	.L_x_100@srel
        /*0188*/ 	.word	.L_x_16@srel


	//   ....[9]....
        /*018c*/ 	.word	.L_x_102@srel
        /*0190*/ 	.short	0x0
        /*0192*/ 	.short	0x0
        /*0194*/ 	.word	0x3
        /*0198*/ 	.word	.L_x_103@srel
        /*019c*/ 	.word	.L_x_104@srel
        /*01a0*/ 	.word	.L_x_16@srel


	//----- nvinfo : EIATTR_CRS_STACK_SIZE
	.align		4
.L_63:
        /*01a4*/ 	.byte	0x04, 0x1e
        /*01a6*/ 	.short	(.L_65 - .L_64)
.L_64:
        /*01a8*/ 	.word	0x00000000


	//----- nvinfo : EIATTR_CBANK_PARAM_SIZE
	.align		4
.L_65:
        /*01ac*/ 	.byte	0x03, 0x19
        /*01ae*/ 	.short	0x0028


	//----- nvinfo : EIATTR_PARAM_CBANK
	.align		4
        /*01b0*/ 	.byte	0x04, 0x0a
        /*01b2*/ 	.short	(.L_67 - .L_66)
	.align		4
.L_66:
        /*01b4*/ 	.word	index@(.nv.constant0.binCellScalarOp)
        /*01b8*/ 	.short	0x0380
        /*01ba*/ 	.short	0x0028


	//----- nvinfo : EIATTR_SW_WAR
	.align		4
.L_67:
        /*01bc*/ 	.byte	0x04, 0x36
        /*01be*/ 	.short	(.L_69 - .L_68)
.L_68:
        /*01c0*/ 	.word	0x00000008
.L_69:


//--------------------- .nv.info.binCellOp        --------------------------
	.section	.nv.info.binCellOp,"",@"SHT_CUDA_INFO"
	.sectionflags	@""
	.align	4


	//----- nvinfo : EIATTR_CUDA_API_VERSION
	.align		4
        /*0000*/ 	.byte	0x04, 0x37
        /*0002*/ 	.short	(.L_71 - .L_70)
.L_70:
        /*0004*/ 	.word	0x00000082


	//----- nvinfo : EIATTR_KPARAM_INFO
	.align		4
.L_71:
        /*0008*/ 	.byte	0x04, 0x17
        /*000a*/ 	.short	(.L_73 - .L_72)
.L_72:
        /*000c*/ 	.word	0x00000000
        /*0010*/ 	.short	0x0007
        /*0012*/ 	.short	0x0028
        /*0014*/ 	.byte	0x00, 0xf0, 0x11, 0x00


	//----- nvinfo : EIATTR_KPARAM_INFO
	.align		4
.L_73:
        /*0018*/ 	.byte	0x04, 0x17
        /*001a*/ 	.short	(.L_75 - .L_74)
.L_74:
        /*001c*/ 	.word	0x00000000
        /*0020*/ 	.short	0x0006
        /*0022*/ 	.short	0x0024
        /*0024*/ 	.byte	0x00, 0xf0, 0x11, 0x00


	//----- nvinfo : EIATTR_KPARAM_INFO
	.align		4
.L_75:
        /*0028*/ 	.byte	0x04, 0x17
        /*002a*/ 	.short	(.L_77 - .L_76)
.L_76:
        /*002c*/ 	.word	0x00000000
        /*0030*/ 	.short	0x0005
        /*0032*/ 	.short	0x0020
        /*0034*/ 	.byte	0x00, 0xf0, 0x11, 0x00


	//----- nvinfo : EIATTR_KPARAM_INFO
	.align		4
.L_77:
        /*0038*/ 	.byte	0x04, 0x17
        /*003a*/ 	.short	(.L_79 - .L_78)
.L_78:
        /*003c*/ 	.word	0x00000000
        /*0040*/ 	.short	0x0004
        /*0042*/ 	.short	0x001c
        /*0044*/ 	.byte	0x00, 0xf0, 0x11, 0x00


	//----- nvinfo : EIATTR_KPARAM_INFO
	.align		4
.L_79:
        /*0048*/ 	.byte	0x04, 0x17
        /*004a*/ 	.short	(.L_81 - .L_80)
.L_80:
        /*004c*/ 	.word	0x00000000
        /*0050*/ 	.short	0x0003
        /*0052*/ 	.short	0x0018
        /*0054*/ 	.byte	0x00, 0xf0, 0x11, 0x00


	//----- nvinfo : EIATTR_KPARAM_INFO
	.align		4
.L_81:
        /*0058*/ 	.byte	0x04, 0x17
        /*005a*/ 	.short	(.L_83 - .L_82)
.L_82:
        /*005c*/ 	.word	0x00000000
        /*0060*/ 	.short	0x0002
        /*0062*/ 	.short	0x0010
        /*0064*/ 	.byte	0x00, 0xf5, 0x21, 0x00


	//----- nvinfo : EIATTR_KPARAM_INFO
	.align		4
.L_83:
        /*0068*/ 	.byte	0x04, 0x17
        /*006a*/ 	.short	(.L_85 - .L_84)
.L_84:
        /*006c*/ 	.word	0x00000000
        /*0070*/ 	.short	0x0001
        /*0072*/ 	.short	0x0008
        /*0074*/ 	.byte	0x00, 0xf5, 0x21, 0x00


	//----- nvinfo : EIATTR_KPARAM_INFO
	.align		4
.L_85:
        /*0078*/ 	.byte	0x04, 0x17
        /*007a*/ 	.short	(.L_87 - .L_86)
.L_86:
        /*007c*/ 	.word	0x00000000
        /*0080*/ 	.short	0x0000
        /*0082*/ 	.short	0x0000
        /*0084*/ 	.byte	0x00, 0xf5, 0x21, 0x00


	//----- nvinfo : EIATTR_SPARSE_MMA_MASK
	.align		4
.L_87:
        /*0088*/ 	.byte	0x03, 0x50
        /*008a*/ 	.short	0x0000


	//----- nvinfo : EIATTR_MAXREG_COUNT
	.align		4
        /*008c*/ 	.byte	0x03, 0x1b
        /*008e*/ 	.short	0x00ff


	//----- nvinfo : EIATTR_MERCURY_ISA_VERSION
	.align		4
        /*0090*/ 	.byte	0x03, 0x5f
        /*0092*/ 	.short	0x0101


	//----- nvinfo : EIATTR_VRC_CTA_INIT_COUNT
	.align		4
        /*0094*/ 	.byte	0x02, 0x4a
	.zero		1
	.zero		1


	//----- nvinfo : EIATTR_EXIT_INSTR_OFFSETS
	.align		4
        /*0098*/ 	.byte	0x04, 0x1c
        /*009a*/ 	.short	(.L_89 - .L_88)


	//   ....[0]....
.L_88:
        /*009c*/ 	.word	0x000000c0


	//   ....[1]....
        /*00a0*/ 	.word	0x00000d60


	//----- nvinfo : EIATTR_INDIRECT_BRANCH_TARGETS
	.align		4
.L_89:
        /*00a4*/ 	.byte	0x04, 0x34
        /*00a6*/ 	.short	(.L_91 - .L_90)


	//   ....[0]....
.L_90:
        /* <DEDUP_REMOVED lines=8> */


	//   ....[1]....
        /* <DEDUP_REMOVED lines=8> */


	//   ....[2]....
        /* <DEDUP_REMOVED lines=8> */


	//   ....[3]....
        /*00fc*/ 	.word	.L_x_121@srel
        /*0100*/ 	.short	0x0
        /*0102*/ 	.short	0x0
        /*0104*/ 	.word	0x3
        /*0108*/ 	.word	.L_x_122@srel
        /*010c*/ 	.word	.L_x_123@srel
        /*0110*/ 	.word	.L_x_38@srel


	//   ....[4]....
        /*0114*/ 	.word	.L_x_125@srel
        /*0118*/ 	.short	0x0
        /*011a*/ 	.short	0x0
        /*011c*/ 	.word	0x3
        /*0120*/ 	.word	.L_x_126@srel
        /*0124*/ 	.word	.L_x_127@srel
        /*0128*/ 	.word	.L_x_38@srel


	//----- nvinfo : EIATTR_CRS_STACK_SIZE
	.align		4
.L_91:
        /*012c*/ 	.byte	0x04, 0x1e
        /*012e*/ 	.short	(.L_93 - .L_92)
.L_92:
        /*0130*/ 	.word	0x00000000


	//----- nvinfo : EIATTR_CBANK_PARAM_SIZE
	.align		4
.L_93:
        /*0134*/ 	.byte	0x03, 0x19
        /*0136*/ 	.short	0x002c


	//----- nvinfo : EIATTR_PARAM_CBANK
	.align		4
        /*0138*/ 	.byte	0x04, 0x0a
        /*013a*/ 	.short	(.L_95 - .L_94)
	.align		4
.L_94:
        /*013c*/ 	.word	index@(.nv.constant0.binCellOp)
        /*0140*/ 	.short	0x0380
        /*0142*/ 	.short	0x002c


	//----- nvinfo : EIATTR_SW_WAR
	.align		4
.L_95:
        /*0144*/ 	.byte	0x04, 0x36
        /*0146*/ 	.short	(.L_97 - .L_96)
.L_96:
        /*0148*/ 	.word	0x00000008
.L_97:


//--------------------- .nv.info.compareAndSet    --------------------------
	.section	.nv.info.compareAndSet,"",@"SHT_CUDA_INFO"
	.sectionflags	@""
	.align	4


	//----- nvinfo : EIATTR_CUDA_API_VERSION
	.align		4
        /*0000*/ 	.byte	0x04, 0x37
        /*0002*/ 	.short	(.L_99 - .L_98)
.L_98:
        /*0004*/ 	.word	0x00000082


	//----- nvinfo : EIATTR_KPARAM_INFO
	.align		4
.L_99:
        /*0008*/ 	.byte	0x04, 0x17
        /*000a*/ 	.short	(.L_101 - .L_100)
.L_100:
        /*000c*/ 	.word	0x00000000
        /*0010*/ 	.short	0x0008
        /*0012*/ 	.short	0x0038
        /*0014*/ 	.byte	0x00, 0xf0, 0x21, 0x00


	//----- nvinfo : EIATTR_KPARAM_INFO
	.align		4
.L_101:
        /*0018*/ 	.byte	0x04, 0x17
        /*001a*/ 	.short	(.L_103 - .L_102)
.L_102:
        /*001c*/ 	.word	0x00000000
        /*0020*/ 	.short	0x0007
        /*0022*/ 	.short	0x0030
        /*0024*/ 	.byte	0x00, 0xf0, 0x21, 0x00


	//----- nvinfo : EIATTR_KPARAM_INFO
	.align		4
.L_103:
        /*0028*/ 	.byte	0x04, 0x17
        /*002a*/ 	.short	(.L_105 - .L_104)
.L_104:
        /*002c*/ 	.word	0x00000000
        /*0030*/ 	.short	0x0006
        /*0032*/ 	.short	0x0028
        /*0034*/ 	.byte	0x00, 0xf0, 0x21, 0x00


	//----- nvinfo : EIATTR_KPARAM_INFO
	.align		4
.L_105:
        /*0038*/ 	.byte	0x04, 0x17
        /*003a*/ 	.short	(.L_107 - .L_106)
.L_106:
        /*003c*/ 	.word	0x00000000
        /*0040*/ 	.short	0x0005
        /*0042*/ 	.short	0x0020
        /*0044*/ 	.byte	0x00, 0xf0, 0x21, 0x00


	//----- nvinfo : EIATTR_KPARAM_INFO
	.align		4
.L_107:
        /*0048*/ 	.byte	0x04, 0x17
        /*004a*/ 	.short	(.L_109 - .L_108)
.L_108:
        /*004c*/ 	.word	0x00000000
        /*0050*/ 	.short	0x0004
        /*0052*/ 	.short	0x0018
        /*0054*/ 	.byte	0x00, 0xf0, 0x21, 0x00


	//----- nvinfo : EIATTR_KPARAM_INFO
	.align		4
.L_109:
        /*0058*/ 	.byte	0x04, 0x17
        /*005a*/ 	.short	(.L_111 - .L_110)
.L_110:
        /*005c*/ 	.word	0x00000000
        /*0060*/ 	.short	0x0003
        /*0062*/ 	.short	0x0014
        /*0064*/ 	.byte	0x00, 0xf0, 0x11, 0x00


	//----- nvinfo : EIATTR_KPARAM_INFO
	.align		4
.L_111:
        /*0068*/ 	.byte	0x04, 0x17
        /*006a*/ 	.short	(.L_113 - .L_112)
.L_112:
        /*006c*/ 	.word	0x00000000
        /*0070*/ 	.short	0x0002
        /*0072*/ 	.short	0x0010
        /*0074*/ 	.byte	0x00, 0xf0, 0x11, 0x00


	//----- nvinfo : EIATTR_KPARAM_INFO
	.align		4
.L_113:
        /*0078*/ 	.byte	0x04, 0x17
        /*007a*/ 	.short	(.L_115 - .L_114)
.L_114:
        /*007c*/ 	.word	0x00000000
        /*0080*/ 	.short	0x0001
        /*0082*/ 	.short	0x0008
        /*0084*/ 	.byte	0x00, 0xf5, 0x21, 0x00


	//----- nvinfo : EIATTR_KPARAM_INFO
	.align		4
.L_115:
        /*0088*/ 	.byte	0x04, 0x17
        /*008a*/ 	.short	(.L_117 - .L_116)
.L_116:
        /*008c*/ 	.word	0x00000000
        /*0090*/ 	.short	0x0000
        /*0092*/ 	.short	0x0000
        /*0094*/ 	.byte	0x00, 0xf5, 0x21, 0x00


	//----- nvinfo : EIATTR_SPARSE_MMA_MASK
	.align		4
.L_117:
        /*0098*/ 	.byte	0x03, 0x50
        /*009a*/ 	.short	0x0000


	//----- nvinfo : EIATTR_MAXREG_COUNT
	.align		4
        /*009c*/ 	.byte	0x03, 0x1b
        /*009e*/ 	.short	0x00ff


	//----- nvinfo : EIATTR_MERCURY_ISA_VERSION
	.align		4
        /*00a0*/ 	.byte	0x03, 0x5f
        /*00a2*/ 	.short	0x0101


	//----- nvinfo : EIATTR_VRC_CTA_INIT_COUNT
	.align		4
        /*00a4*/ 	.byte	0x02, 0x4a
	.zero		1
	.zero		1


	//----- nvinfo : EIATTR_EXIT_INSTR_OFFSETS
	.align		4
        /*00a8*/ 	.byte	0x04, 0x1c
        /*00aa*/ 	.short	(.L_119 - .L_118)


	//   ....[0]....
.L_118:
        /*00ac*/ 	.word	0x000000d0


	//   ....[1]....
        /*00b0*/ 	.word	0x000001a0


	//   ....[2]....
        /*00b4*/ 	.word	0x00000200


	//   ....[3]....
        /*00b8*/ 	.word	0x00000250


	//----- nvinfo : EIATTR_CBANK_PARAM_SIZE
	.align		4
.L_119:
        /*00bc*/ 	.byte	0x03, 0x19
        /*00be*/ 	.short	0x0040


	//----- nvinfo : EIATTR_PARAM_CBANK
	.align		4
        /*00c0*/ 	.byte	0x04, 0x0a
        /*00c2*/ 	.short	(.L_121 - .L_120)
	.align		4
.L_120:
        /*00c4*/ 	.word	index@(.nv.constant0.compareAndSet)
        /*00c8*/ 	.short	0x0380
        /*00ca*/ 	.short	0x0040


	//----- nvinfo : EIATTR_SW_WAR
	.align		4
.L_121:
        /*00cc*/ 	.byte	0x04, 0x36
        /*00ce*/ 	.short	(.L_123 - .L_122)
.L_122:
        /*00d0*/ 	.word	0x00000008
.L_123:


//--------------------- .nv.info.dense_matrix_copy --------------------------
	.section	.nv.info.dense_matrix_copy,"",@"SHT_CUDA_INFO"
	.sectionflags	@""
	.align	4


	//----- nvinfo : EIATTR_CUDA_API_VERSION
	.align		4
        /*0000*/ 	.byte	0x04, 0x37
        /*0002*/ 	.short	(.L_125 - .L_124)
.L_124:
        /*0004*/ 	.word	0x00000082


	//----- nvinfo : EIATTR_KPARAM_INFO
	.align		4
.L_125:
        /*0008*/ 	.byte	0x04, 0x17
        /*000a*/ 	.short	(.L_127 - .L_126)
.L_126:
        /*000c*/ 	.word	0x00000000
        /*0010*/ 	.short	0x0003
        /*0012*/ 	.short	0x0014
        /*0014*/ 	.byte	0x00, 0xf0, 0x11, 0x00


	//----- nvinfo : EIATTR_KPARAM_INFO
	.align		4
.L_127:
        /*0018*/ 	.byte	0x04, 0x17
        /*001a*/ 	.short	(.L_129 - .L_128)
.L_128:
        /*001c*/ 	.word	0x00000000
        /*0020*/ 	.short	0x0002
        /*0022*/ 	.short	0x0010
        /*0024*/ 	.byte	0x00, 0xf0, 0x11, 0x00


	//----- nvinfo : EIATTR_KPARAM_INFO
	.align		4
.L_129:
        /*0028*/ 	.byte	0x04, 0x17
        /*002a*/ 	.short	(.L_131 - .L_130)
.L_130:
        /*002c*/ 	.word	0x00000000
        /*0030*/ 	.short	0x0001
        /*0032*/ 	.short	0x0008
        /*0034*/ 	.byte	0x00, 0xf5, 0x21, 0x00


	//----- nvinfo : EIATTR_KPARAM_INFO
	.align		4
.L_131:
        /*0038*/ 	.byte	0x04, 0x17
        /*003a*/ 	.short	(.L_133 - .L_132)
.L_132:
        /*003c*/ 	.word	0x00000000
        /*0040*/ 	.short	0x0000
        /*0042*/ 	.short	0x0000
        /*0044*/ 	.byte	0x00, 0xf5, 0x21, 0x00


	//----- nvinfo : EIATTR_SPARSE_MMA_MASK
	.align		4
.L_133:
        /*0048*/ 	.byte	0x03, 0x50
        /*004a*/ 	.short	0x0000


	//----- nvinfo : EIATTR_MAXREG_COUNT
	.align		4
        /*004c*/ 	.byte	0x03, 0x1b
        /*004e*/ 	.short	0x00ff


	//----- nvinfo : EIATTR_MERCURY_ISA_VERSION
	.align		4
        /*0050*/ 	.byte	0x03, 0x5f
        /*0052*/ 	.short	0x0101


	//----- nvinfo : EIATTR_VRC_CTA_INIT_COUNT
	.align		4
        /*0054*/ 	.byte	0x02, 0x4a
	.zero		1
	.zero		1


	//----- nvinfo : EIATTR_EXIT_INSTR_OFFSETS
	.align		4
        /*0058*/ 	.byte	0x04, 0x1c
        /*005a*/ 	.short	(.L_135 - .L_134)


	//   ....[0]....
.L_134:
        /*005c*/ 	.word	0x000000d0


	//   ....[1]....
        /*0060*/ 	.word	0x00000150


	//----- nvinfo : EIATTR_CBANK_PARAM_SIZE
	.align		4
.L_135:
        /*0064*/ 	.byte	0x03, 0x19
        /*0066*/ 	.short	0x0018


	//----- nvinfo : EIATTR_PARAM_CBANK
	.align		4
        /*0068*/ 	.byte	0x04, 0x0a
        /*006a*/ 	.short	(.L_137 - .L_136)
	.align		4
.L_136:
        /*006c*/ 	.word	index@(.nv.constant0.dense_matrix_copy)
        /*0070*/ 	.short	0x0380
        /*0072*/ 	.short	0x0018


	//----- nvinfo : EIATTR_SW_WAR
	.align		4
.L_137:
        /*0074*/ 	.byte	0x04, 0x36
        /*0076*/ 	.short	(.L_139 - .L_138)
.L_138:
        /*0078*/ 	.word	0x00000008
.L_139:


//--------------------- .nv.info.dense_matrix_set --------------------------
	.section	.nv.info.dense_matrix_set,"",@"SHT_CUDA_INFO"
	.sectionflags	@""
	.align	4


	//----- nvinfo : EIATTR_CUDA_API_VERSION
	.align		4
        /*0000*/ 	.byte	0x04, 0x37
        /*0002*/ 	.short	(.L_141 - .L_140)
.L_140:
        /*0004*/ 	.word	0x00000082


	//----- nvinfo : EIATTR_KPARAM_INFO
	.align		4
.L_141:
        /*0008*/ 	.byte	0x04, 0x17
        /*000a*/ 	.short	(.L_143 - .L_142)
.L_142:
        /*000c*/ 	.word	0x00000000
        /*0010*/ 	.short	0x0003
        /*0012*/ 	.short	0x0014
        /*0014*/ 	.byte	0x00, 0xf0, 0x11, 0x00


	//----- nvinfo : EIATTR_KPARAM_INFO
	.align		4
.L_143:
        /*0018*/ 	.byte	0x04, 0x17
        /*001a*/ 	.short	(.L_145 - .L_144)
.L_144:
        /*001c*/ 	.word	0x00000000
        /*0020*/ 	.short	0x0002
        /*0022*/ 	.short	0x0010
        /*0024*/ 	.byte	0x00, 0xf0, 0x11, 0x00


	//----- nvinfo : EIATTR_KPARAM_INFO
	.align		4
.L_145:
        /*0028*/ 	.byte	0x04, 0x17
        /*002a*/ 	.short	(.L_147 - .L_146)
.L_146:
        /*002c*/ 	.word	0x00000000
        /*0030*/ 	.short	0x0001
        /*0032*/ 	.short	0x0008
        /*0034*/ 	.byte	0x00, 0xf0, 0x21, 0x00


	//----- nvinfo : EIATTR_KPARAM_INFO
	.align		4
.L_147:
        /*0038*/ 	.byte	0x04, 0x17
        /*003a*/ 	.short	(.L_149 - .L_148)
.L_148:
        /*003c*/ 	.word	0x00000000
        /*0040*/ 	.short	0x0000
        /*0042*/ 	.short	0x0000
        /*0044*/ 	.byte	0x00, 0xf5, 0x21, 0x00


	//----- nvinfo : EIATTR_SPARSE_MMA_MASK
	.align		4
.L_149:
        /*0048*/ 	.byte	0x03, 0x50
        /*004a*/ 	.short	0x0000


	//----- nvinfo : EIATTR_MAXREG_COUNT
	.align		4
        /*004c*/ 	.byte	0x03, 0x1b
        /*004e*/ 	.short	0x00ff


	//----- nvinfo : EIATTR_MERCURY_ISA_VERSION
	.align		4
        /*0050*/ 	.byte	0x03, 0x5f
        /*0052*/ 	.short	0x0101


	//----- nvinfo : EIATTR_VRC_CTA_INIT_COUNT
	.align		4
        /*0054*/ 	.byte	0x02, 0x4a
	.zero		1
	.zero		1


	//----- nvinfo : EIATTR_EXIT_INSTR_OFFSETS
	.align		4
        /*0058*/ 	.byte	0x04, 0x1c
        /*005a*/ 	.short	(.L_151 - .L_150)


	//   ....[0]....
.L_150:
        /*005c*/ 	.word	0x000000d0


	//   ....[1]....
        /*0060*/ 	.word	0x00000130


	//----- nvinfo : EIATTR_CBANK_PARAM_SIZE
	.align		4
.L_151:
        /*0064*/ 	.byte	0x03, 0x19
        /*0066*/ 	.short	0x0018


	//----- nvinfo : EIATTR_PARAM_CBANK
	.align		4
        /*0068*/ 	.byte	0x04, 0x0a
        /*006a*/ 	.short	(.L_153 - .L_152)
	.align		4
.L_152:
        /*006c*/ 	.word	index@(.nv.constant0.dense_matrix_set)
        /*0070*/ 	.short	0x0380
        /*0072*/ 	.short	0x0018


	//----- nvinfo : EIATTR_SW_WAR
	.align		4
.L_153:
        /*0074*/ 	.byte	0x04, 0x36
        /*0076*/ 	.short	(.L_155 - .L_154)
.L_154:
        /*0078*/ 	.word	0x00000008
.L_155:


//--------------------- .nv.info.copyUpperToLowerTriangleDense --------------------------
	.section	.nv.info.copyUpperToLowerTriangleDense,"",@"SHT_CUDA_INFO"
	.sectionflags	@""
	.align	4


	//----- nvinfo : EIATTR_CUDA_API_VERSION
	.align		4
        /*0000*/ 	.byte	0x04, 0x37
        /*0002*/ 	.short	(.L_157 - .L_156)
.L_156:
        /*0004*/ 	.word	0x00000082


	//----- nvinfo : EIATTR_KPARAM_INFO
	.align		4
.L_157:
        /*0008*/ 	.byte	0x04, 0x17
        /*000a*/ 	.short	(.L_159 - .L_158)
.L_158:
        /*000c*/ 	.word	0x00000000
        /*0010*/ 	.short	0x0002
        /*0012*/ 	.short	0x000c
        /*0014*/ 	.byte	0x00, 0xf0, 0x11, 0x00


	//----- nvinfo : EIATTR_KPARAM_INFO
	.align		4
.L_159:
        /*0018*/ 	.byte	0x04, 0x17
        /*001a*/ 	.short	(.L_161 - .L_160)
.L_160:
        /*001c*/ 	.word	0x00000000
        /*0020*/ 	.short	0x0001
        /*0022*/ 	.short	0x0008
        /*0024*/ 	.byte	0x00, 0xf0, 0x11, 0x00


	//----- nvinfo : EIATTR_KPARAM_INFO
	.align		4
.L_161:
        /*0028*/ 	.byte	0x04, 0x17
        /*002a*/ 	.short	(.L_163 - .L_162)
.L_162:
        /*002c*/ 	.word	0x00000000
        /*0030*/ 	.short	0x0000
        /*0032*/ 	.short	0x0000
        /*0034*/ 	.byte	0x00, 0xf5, 0x21, 0x00


	//----- nvinfo : EIATTR_SPARSE_MMA_MASK
	.align		4
.L_163:
        /*0038*/ 	.byte	0x03, 0x50
        /*003a*/ 	.short	0x0000


	//----- nvinfo : EIATTR_MAXREG_COUNT
	.align		4
        /*003c*/ 	.byte	0x03, 0x1b
        /*003e*/ 	.short	0x00ff


	//----- nvinfo : EIATTR_MERCURY_ISA_VERSION
	.align		4
        /*0040*/ 	.byte	0x03, 0x5f
        /*0042*/ 	.short	0x0101


	//----- nvinfo : EIATTR_VRC_CTA_INIT_COUNT
	.align		4
        /*0044*/ 	.byte	0x02, 0x4a
	.zero		1
	.zero		1


	//----- nvinfo : EIATTR_EXIT_INSTR_OFFSETS
	.align		4
        /*0048*/ 	.byte	0x04, 0x1c
        /*004a*/ 	.short	(.L_165 - .L_164)


	//   ....[0]....
.L_164:
        /*004c*/ 	.word	0x000000d0


	//   ....[1]....
        /*0050*/ 	.word	0x00000150


	//----- nvinfo : EIATTR_CBANK_PARAM_SIZE
	.align		4
.L_165:
        /*0054*/ 	.byte	0x03, 0x19
        /*0056*/ 	.short	0x0010


	//----- nvinfo : EIATTR_PARAM_CBANK
	.align		4
        /*0058*/ 	.byte	0x04, 0x0a
        /*005a*/ 	.short	(.L_167 - .L_166)
	.align		4
.L_166:
        /*005c*/ 	.word	index@(.nv.constant0.copyUpperToLowerTriangleDense)
        /*0060*/ 	.short	0x0380
        /*0062*/ 	.short	0x0010


	//----- nvinfo : EIATTR_SW_WAR
	.align		4
.L_167:
        /*0064*/ 	.byte	0x04, 0x36
        /*0066*/ 	.short	(.L_169 - .L_168)
.L_168:
        /*0068*/ 	.word	0x00000008
.L_169:


//--------------------- .nv.callgraph             --------------------------
	.section	.nv.callgraph,"",@"SHT_CUDA_CALLGRAPH"
	.align	4
	.sectionentsize	8
	.align		4
        /*0000*/ 	.word	0x00000000
	.align		4
        /*0004*/ 	.word	0xffffffff
	.align		4
        /*0008*/ 	.word	0x00000000
	.align		4
        /*000c*/ 	.word	0xfffffffe
	.align		4
        /*0010*/ 	.word	0x00000000
	.align		4
        /*0014*/ 	.word	0xfffffffd
	.align		4
        /*0018*/ 	.word	0x00000000
	.align		4
        /*001c*/ 	.word	0xfffffffc


//--------------------- .nv.constant2.binCellScalarOp --------------------------
	.section	.nv.constant2.binCellScalarOp,"a",@progbits
	.sectionflags	@""
	.align	4
.nv.constant2.binCellScalarOp:
        /*0000*/ 	.byte	0x40, 0x02, 0x00, 0x00, 0x70, 0x02, 0x00, 0x00, 0x10, 0x02, 0x00, 0x00, 0xf0, 0x0d, 0x00, 0x00
        /* <DEDUP_REMOVED lines=8> */


//--------------------- .nv.constant2.binCellOp   --------------------------
	.section	.nv.constant2.binCellOp,"a",@progbits
	.sectionflags	@""
	.align	4
.nv.constant2.binCellOp:
        /*0000*/ 	.byte	0x10, 0x03, 0x00, 0x00, 0x30, 0x03, 0x00, 0x00, 0xf0, 0x02, 0x00, 0x00, 0x30, 0x0d, 0x00, 0x00
        /*0010*/ 	.byte	0xf0, 0x03, 0x00, 0x00, 0x20, 0x05, 0x00, 0x00, 0xb0, 0x03, 0x00, 0x00, 0x30, 0x0d, 0x00, 0x00
        /*0020*/ 	.byte	0x60, 0x0a, 0x00, 0x00, 0xa0, 0x0a, 0x00, 0x00, 0x20, 0x0a, 0x00, 0x00, 0x30, 0x0d, 0x00, 0x00
        /*0030*/ 	.byte	0xa0, 0x0b, 0x00, 0x00, 0x60, 0x0b, 0x00, 0x00, 0x30, 0x0d, 0x00, 0x00, 0xc0, 0x0c, 0x00, 0x00
        /*0040*/ 	.byte	0x40, 0x0c, 0x00, 0x00, 0x30, 0x0d, 0x00, 0x00


//--------------------- .text.binCellScalarOp     --------------------------
	.section	.text.binCellScalarOp,"ax",@progbits
	.align	128
        .global         binCellScalarOp
        .type           binCellScalarOp,@function
        .size           binCellScalarOp,(.L_x_130 - binCellScalarOp)
        .other          binCellScalarOp,@"STO_CUDA_ENTRY STV_DEFAULT"
binCellScalarOp:
.text.binCellScalarOp:
[----:B------:R-:W-:Y:S01]  /*0000*/  LDC R1, c[0x0][0x37c] ;  /* 0x0000df00ff017b82 */ /* 0x000fe20000000800 */
[----:B------:R-:W0:Y:S07]  /*0010*/  S2R R3, SR_TID.X ;  /* 0x0000000000037919 */ /* 0x000e2e0000002100 */
[----:B------:R-:W0:Y:S01]  /*0020*/  S2UR UR6, SR_CTAID.X ;  /* 0x00000000000679c3 */ /* 0x000e220000002500 */
[----:B------:R-:W1:Y:S01]  /*0030*/  LDCU.64 UR4, c[0x0][0x398] ;  /* 0x00007300ff0477ac */ /* 0x000e620008000a00 */
[----:B------:R-:W2:Y:S06]  /*0040*/  S2R R5, SR_TID.Y ;  /* 0x0000000000057919 */ /* 0x000eac0000002200 */
[----:B------:R-:W0:Y:S08]  /*0050*/  LDC R2, c[0x0][0x360] ;  /* 0x0000d800ff027b82 */ /* 0x000e300000000800 */
[----:B------:R-:W2:Y:S01]  /*0060*/  S2UR UR7, SR_CTAID.Y ;  /* 0x00000000000779c3 */ /* 0x000ea20000002600 */
[----:B-1----:R-:W-:-:S07]  /*0070*/  UIMAD UR4, UR5, UR4, URZ ;  /* 0x00000004050472a4 */ /* 0x002fce000f8e02ff */
[----:B------:R-:W2:Y:S01]  /*0080*/  LDC R0, c[0x0][0x364] ;  /* 0x0000d900ff007b82 */ /* 0x000ea20000000800 */
[----:B0-----:R-:W-:Y:S02]  /*0090*/  IMAD R2, R2, UR6, R3 ;  /* 0x0000000602027c24 */ /* 0x001fe4000f8e0203 */
[----:B--2---:R-:W-:-:S04]  /*00a0*/  IMAD R3, R0, UR7, R5 ;  /* 0x0000000700037c24 */ /* 0x004fc8000f8e0205 */
[----:B------:R-:W-:-:S05]  /*00b0*/  IMAD R2, R2, UR5, R3 ;  /* 0x0000000502027c24 */ /* 0x000fca000f8e0203 */
[----:B------:R-:W-:-:S13]  /*00c0*/  ISETP.GE.AND P0, PT, R2, UR4, PT ;  /* 0x0000000402007c0c */ /* 0x000fda000bf06270 */
[----:B------:R-:W-:Y:S05]  /*00d0*/  @P0 EXIT ;  /* 0x000000000000094d */ /* 0x000fea0003800000 */
[----:B------:R-:W0:Y:S01]  /*00e0*/  LDCU UR4, c[0x0][0x3a4] ;  /* 0x00007480ff0477ac */ /* 0x000e220008000800 */
[----:B------:R-:W1:Y:S01]  /*00f0*/  LDCU.64 UR8, c[0x0][0x358] ;  /* 0x00006b00ff0877ac */ /* 0x000e620008000a00 */
[----:B0-----:R-:W-:-:S09]  /*0100*/  UISETP.NE.AND UP0, UPT, UR4, URZ, UPT ;  /* 0x000000ff0400728c */ /* 0x001fd2000bf05270 */
[----:B-1----:R-:W-:Y:S05]  /*0110*/  BRA.U !UP0, `(.L_x_0) ;  /* 0x0000000d08447547 */ /* 0x002fea000b800000 */
[----:B------:R-:W0:Y:S08]  /*0120*/  LDC.64 R24, c[0x0][0x380] ;  /* 0x0000e000ff187b82 */ /* 0x000e300000000a00 */
[----:B------:R-:W1:Y:S01]  /*0130*/  LDC R0, c[0x0][0x3a0] ;  /* 0x0000e800ff007b82 */ /* 0x000e620000000800 */
[----:B0-----:R-:W-:-:S06]  /*0140*/  IMAD.WIDE R24, R2, 0x8, R24 ;  /* 0x0000000802187825 */ /* 0x001fcc00078e0218 */
[----:B------:R-:W5:Y:S01]  /*0150*/  LDG.E.64 R24, desc[UR8][R24.64] ;  /* 0x0000000818187981 */ /* 0x000f62000c1e1b00 */
[----:B------:R-:W-:Y:S01]  /*0160*/  IMAD.MOV.U32 R4, RZ, RZ, 0x0 ;  /* 0x00000000ff047424 */ /* 0x000fe200078e00ff */
[----:B-1----:R-:W-:Y:S01]  /*0170*/  ISETP.GT.AND P0, PT, R0, 0x5, PT ;  /* 0x000000050000780c */ /* 0x002fe20003f04270 */
[----:B------:R-:W-:-:S12]  /*0180*/  IMAD.MOV.U32 R5, RZ, RZ, -0x3f70c800 ;  /* 0xc08f3800ff057424 */ /* 0x000fd800078e00ff */
[----:B------:R-:W-:Y:S05]  /*0190*/  @P0 BRA `(.L_x_1) ;  /* 0x0000000800140947 */ /* 0x000fea0003800000 */
[----:B------:R-:W-:-:S13]  /*01a0*/  ISETP.GT.AND P0, PT, R0, 0x2, PT ;  /* 0x000000020000780c */ /* 0x000fda0003f04270 */
[----:B------:R-:W-:Y:S05]  /*01b0*/  @P0 BRA `(.L_x_2) ;  /* 0x0000000000380947 */ /* 0x000fea0003800000 */
[----:B------:R-:W-:-:S05]  /*01c0*/  VIMNMX.U32 R0, PT, PT, R0, 0x3, PT ;  /* 0x0000000300007848 */ /* 0x000fca0003fe0000 */
[----:B------:R-:W-:-:S04]  /*01d0*/  IMAD.SHL.U32 R0, R0, 0x4, RZ ;  /* 0x0000000400007824 */ /* 0x000fc800078e00ff */
[----:B------:R-:W0:Y:S02]  /*01e0*/  LDC R6, c[0x2][R0] ;  /* 0x0080000000067b82 */ /* 0x000e240000000800 */
[----:B0-----:R-:W-:-:S04]  /*01f0*/  SHF.R.S32.HI R7, RZ, 0x1f, R6 ;  /* 0x0000001fff077819 */ /* 0x001fc80000011406 */
.L_x_60:
[----:B------:R-:W-:Y:S05]  /*0200*/  BRX R6 -0x210                                                   (*"BRANCH_TARGETS .L_x_61,.L_x_62,.L_x_63,.L_x_3"*) ;  /* 0xfffffffc067c7949 */ /* 0x000fea000383ffff */
.L_x_63:
[----:B------:R-:W0:Y:S02]  /*0210*/  LDCU.64 UR4, c[0x0][0x388] ;  /* 0x00007100ff0477ac */ /* 0x000e240008000a00 */
[----:B0----5:R-:W-:Y:S01]  /*0220*/  DMUL R4, R24, UR4 ;  /* 0x0000000418047c28 */ /* 0x021fe20008000000 */
[----:B------:R-:W-:Y:S10]  /*0230*/  BRA `(.L_x_3) ;  /* 0x0000000800ec7947 */ /* 0x000ff40003800000 */
.L_x_61:
[----:B------:R-:W0:Y:S02]  /*0240*/  LDCU.64 UR4, c[0x0][0x388] ;  /* 0x00007100ff0477ac */ /* 0x000e240008000a00 */
[----:B0----5:R-:W-:Y:S01]  /*0250*/  DADD R4, R24, UR4 ;  /* 0x0000000418047e29 */ /* 0x021fe20008000000 */
[----:B------:R-:W-:Y:S10]  /*0260*/  BRA `(.L_x_3) ;  /* 0x0000000800e07947 */ /* 0x000ff40003800000 */
.L_x_62:
[----:B------:R-:W0:Y:S02]  /*0270*/  LDCU.64 UR4, c[0x0][0x388] ;  /* 0x00007100ff0477ac */ /* 0x000e240008000a00 */
[----:B0----5:R-:W-:Y:S01]  /*0280*/  DADD R4, -R24, UR4 ;  /* 0x0000000418047e29 */ /* 0x021fe20008000100 */
[----:B------:R-:W-:Y:S10]  /*0290*/  BRA `(.L_x_3) ;  /* 0x0000000800d47947 */ /* 0x000ff40003800000 */
.L_x_2:
[----:B------:R-:W-:-:S05]  /*02a0*/  IMAD.MOV.U32 R3, RZ, RZ, -0x3 ;  /* 0xfffffffdff037424 */ /* 0x000fca00078e00ff */
[----:B------:R-:W-:-:S05]  /*02b0*/  VIADDMNMX.U32 R0, R0, R3, 0x3, PT ;  /* 0x0000000300007446 */ /* 0x000fca0003800003 */
[----:B------:R-:W-:-:S04]  /*02c0*/  IMAD.SHL.U32 R0, R0, 0x4, RZ ;  /* 0x0000000400007824 */ /* 0x000fc800078e00ff */
[----:B------:R-:W0:Y:S02]  /*02d0*/  LDC R6, c[0x2][R0+0x10] ;  /* 0x0080040000067b82 */ /* 0x000e240000000800 */
[----:B0-----:R-:W-:-:S04]  /*02e0*/  SHF.R.S32.HI R7, RZ, 0x1f, R6 ;  /* 0x0000001fff077819 */ /* 0x001fc80000011406 */
.L_x_65:
[----:B------:R-:W-:Y:S05]  /*02f0*/  BRX R6 -0x300                                                   (*"BRANCH_TARGETS .L_x_66,.L_x_67,.L_x_68,.L_x_3"*) ;  /* 0xfffffffc06407949 */ /* 0x000fea000383ffff */
.L_x_68:
[----:B------:R-:W0:Y:S01]  /*0300*/  LDCU.64 UR4, c[0x0][0x388] ;  /* 0x00007100ff0477ac */ /* 0x000e220008000a00 */
[----:B------:R-:W-:Y:S01]  /*0310*/  IMAD.MOV.U32 R4, RZ, RZ, RZ ;  /* 0x000000ffff047224 */ /* 0x000fe200078e00ff */
[----:B0----5:R-:W-:-:S06]  /*0320*/  DSETP.GT.AND P0, PT, R24, UR4, PT ;  /* 0x0000000418007e2a */ /* 0x021fcc000bf04000 */
[----:B------:R-:W-:Y:S01]  /*0330*/  FSEL R5, RZ, 1.875, !P0 ;  /* 0x3ff00000ff057808 */ /* 0x000fe20004000000 */
[----:B------:R-:W-:Y:S07]  /*0340*/  BRA `(.L_x_3) ;  /* 0x0000000800a87947 */ /* 0x000fee0003800000 */
.L_x_66:
[----:B-----5:R-:W0:Y:S01]  /*0350*/  MUFU.RCP64H R5, R25 ;  /* 0x0000001900057308 */ /* 0x020e220000001800 */
[----:B------:R-:W-:Y:S01]  /*0360*/  IMAD.MOV.U32 R4, RZ, RZ, 0x1 ;  /* 0x00000001ff047424 */ /* 0x000fe200078e00ff */
[----:B------:R-:W1:Y:S01]  /*0370*/  LDCU.64 UR4, c[0x0][0x388] ;  /* 0x00007100ff0477ac */ /* 0x000e620008000a00 */
[----:B------:R-:W2:Y:S01]  /*0380*/  LDC R0, c[0x0][0x38c] ;  /* 0x0000e300ff007b82 */ /* 0x000ea20000000800 */
[----:B------:R-:W-:Y:S03]  /*0390*/  BSSY.RECONVERGENT B0, `(.L_x_4) ;  /* 0x0000016000007945 */ /* 0x000fe60003800200 */
[----:B0-----:R-:W-:-:S08]  /*03a0*/  DFMA R6, -R24, R4, 1 ;  /* 0x3ff000001806742b */ /* 0x001fd00000000104 */
[----:B------:R-:W-:Y:S01]  /*03b0*/  DFMA R6, R6, R6, R6 ;  /* 0x000000060606722b */ /* 0x000fe20000000006 */
[----:B--2---:R-:W-:-:S07]  /*03c0*/  FSETP.GEU.AND P1, PT, |R0|, 6.5827683646048100446e-37, PT ;  /* 0x036000000000780b */ /* 0x004fce0003f2e200 */
[----:B------:R-:W-:-:S08]  /*03d0*/  DFMA R6, R4, R6, R4 ;  /* 0x000000060406722b */ /* 0x000fd00000000004 */
[----:B------:R-:W-:-:S08]  /*03e0*/  DFMA R4, -R24, R6, 1 ;  /* 0x3ff000001804742b */ /* 0x000fd00000000106 */
[----:B------:R-:W-:-:S08]  /*03f0*/  DFMA R4, R6, R4, R6 ;  /* 0x000000040604722b */ /* 0x000fd00000000006 */
[----:B-1----:R-:W-:-:S08]  /*0400*/  DMUL R6, R4, UR4 ;  /* 0x0000000404067c28 */ /* 0x002fd00008000000 */
[----:B------:R-:W-:-:S08]  /*0410*/  DFMA R8, -R24, R6, UR4 ;  /* 0x0000000418087e2b */ /* 0x000fd00008000106 */
[----:B------:R-:W-:-:S10]  /*0420*/  DFMA R4, R4, R8, R6 ;  /* 0x000000080404722b */ /* 0x000fd40000000006 */
[----:B------:R-:W-:-:S05]  /*0430*/  FFMA R3, RZ, R25, R5 ;  /* 0x00000019ff037223 */ /* 0x000fca0000000005 */
[----:B------:R-:W-:-:S13]  /*0440*/  FSETP.GT.AND P0, PT, |R3|, 1.469367938527859385e-39, PT ;  /* 0x001000000300780b */ /* 0x000fda0003f04200 */
[----:B------:R-:W-:Y:S05]  /*0450*/  @P0 BRA P1, `(.L_x_5) ;  /* 0x0000000000240947 */ /* 0x000fea0000800000 */
[----:B------:R-:W0:Y:S01]  /*0460*/  LDCU.64 UR4, c[0x0][0x388] ;  /* 0x00007100ff0477ac */ /* 0x000e220008000a00 */
[----:B------:R-:W-:Y:S01]  /*0470*/  IMAD.MOV.U32 R6, RZ, RZ, R24 ;  /* 0x000000ffff067224 */ /* 0x000fe200078e0018 */
[----:B------:R-:W-:Y:S01]  /*0480*/  MOV R0, 0x4d0 ;  /* 0x000004d000007802 */ /* 0x000fe20000000f00 */
[----:B------:R-:W-:Y:S02]  /*0490*/  IMAD.MOV.U32 R7, RZ, RZ, R25 ;  /* 0x000000ffff077224 */ /* 0x000fe400078e0019 */
[----:B0-----:R-:W-:Y:S02]  /*04a0*/  IMAD.U32 R8, RZ, RZ, UR4 ;  /* 0x00000004ff087e24 */ /* 0x001fe4000f8e00ff */
[----:B------:R-:W-:-:S07]  /*04b0*/  IMAD.U32 R9, RZ, RZ, UR5 ;  /* 0x00000005ff097e24 */ /* 0x000fce000f8e00ff */
[----:B------:R-:W-:Y:S05]  /*04c0*/  CALL.REL.NOINC `($__internal_0_$__cuda_sm20_div_rn_f64_full) ;  /* 0x0000001400a47944 */ /* 0x000fea0003c00000 */
[----:B------:R-:W-:Y:S02]  /*04d0*/  IMAD.MOV.U32 R4, RZ, RZ, R12 ;  /* 0x000000ffff047224 */ /* 0x000fe400078e000c */
[----:B------:R-:W-:-:S07]  /*04e0*/  IMAD.MOV.U32 R5, RZ, RZ, R13 ;  /* 0x000000ffff057224 */ /* 0x000fce00078e000d */
.L_x_5:
[----:B------:R-:W-:Y:S05]  /*04f0*/  BSYNC.RECONVERGENT B0 ;  /* 0x0000000000007941 */ /* 0x000fea0003800200 */
.L_x_4:
[----:B------:R-:W-:Y:S05]  /*0500*/  BRA `(.L_x_3) ;  /* 0x0000000800387947 */ /* 0x000fea0003800000 */
.L_x_67:
[----:B------:R-:W0:Y:S01]  /*0510*/  LDCU.64 UR4, c[0x0][0x388] ;  /* 0x00007100ff0477ac */ /* 0x000e220008000a00 */
[----:B-----5:R-:W-:-:S04]  /*0520*/  SHF.R.U32.HI R0, RZ, 0x14, R25 ;  /* 0x00000014ff007819 */ /* 0x020fc80000011619 */
[----:B------:R-:W-:-:S05]  /*0530*/  LOP3.LUT R0, R0, 0x7ff, RZ, 0xc0, !PT ;  /* 0x000007ff00007812 */ /* 0x000fca00078ec0ff */
[----:B------:R-:W-:-:S05]  /*0540*/  VIADD R3, R0, 0xfffffc0c ;  /* 0xfffffc0c00037836 */ /* 0x000fca0000000000 */
[CC--:B------:R-:W-:Y:S02]  /*0550*/  SHF.L.U32 R0, R24.reuse, R3.reuse, RZ ;  /* 0x0000000318007219 */ /* 0x0c0fe400000006ff */
[----:B------:R-:W-:Y:S01]  /*0560*/  SHF.L.U64.HI R3, R24, R3, R25 ;  /* 0x0000000318037219 */ /* 0x000fe20000010219 */
[----:B0-----:R-:W-:Y:S01]  /*0570*/  DSETP.NEU.AND P2, PT, RZ, UR4, PT ;  /* 0x00000004ff007e2a */ /* 0x001fe2000bf4d000 */
[----:B------:R-:W-:-:S04]  /*0580*/  ISETP.NE.U32.AND P1, PT, R0, RZ, PT ;  /* 0x000000ff0000720c */ /* 0x000fc80003f25070 */
[----:B------:R-:W-:-:S04]  /*0590*/  ISETP.NE.AND.EX P1, PT, R3, -0x80000000, PT, P1 ;  /* 0x800000000300780c */ /* 0x000fc80003f25310 */
[----:B------:R-:W-:-:S05]  /*05a0*/  PLOP3.LUT P0, PT, P1, PT, PT, 0x8, 0x80 ;  /* 0x000000000080781c */ /* 0x000fca0000f0e170 */
[----:B------:R-:W-:Y:S08]  /*05b0*/  @P2 BRA `(.L_x_6) ;  /* 0x0000000000202947 */ /* 0x000ff00003800000 */
[----:B------:R-:W0:Y:S01]  /*05c0*/  LDCU UR4, c[0x0][0x38c] ;  /* 0x00007180ff0477ac */ /* 0x000e220008000800 */
[----:B------:R-:W-:Y:S01]  /*05d0*/  ISETP.GE.AND P2, PT, R25, RZ, PT ;  /* 0x000000ff1900720c */ /* 0x000fe20003f46270 */
[----:B------:R-:W-:Y:S01]  /*05e0*/  DSETP.NEU.AND P0, PT, |R24|, 0.5, !P1 ;  /* 0x3fe000001800742a */ /* 0x000fe20004f0d200 */
[----:B------:R-:W-:Y:S02]  /*05f0*/  IMAD.MOV.U32 R4, RZ, RZ, RZ ;  /* 0x000000ffff047224 */ /* 0x000fe400078e00ff */
[----:B0-----:R-:W-:-:S05]  /*0600*/  IMAD.U32 R0, RZ, RZ, UR4 ;  /* 0x00000004ff007e24 */ /* 0x001fca000f8e00ff */
[----:B------:R-:W-:-:S04]  /*0610*/  SEL R5, R0, RZ, P0 ;  /* 0x000000ff00057207 */ /* 0x000fc80000000000 */
[----:B------:R-:W-:Y:S01]  /*0620*/  @!P2 LOP3.LUT R5, R5, 0x7ff00000, RZ, 0xfc, !PT ;  /* 0x7ff000000505a812 */ /* 0x000fe200078efcff */
[----:B------:R-:W-:Y:S06]  /*0630*/  BRA `(.L_x_7) ;  /* 0x0000000000507947 */ /* 0x000fec0003800000 */
.L_x_6:
[----:B------:R-:W-:Y:S01]  /*0640*/  DADD R4, -RZ, |UR4| ;  /* 0x40000004ff047e29 */ /* 0x000fe20008000100 */
[----:B------:R-:W-:Y:S01]  /*0650*/  BSSY.RECONVERGENT B0, `(.L_x_8) ;  /* 0x0000007000007945 */ /* 0x000fe20003800200 */
[----:B------:R-:W-:Y:S01]  /*0660*/  IMAD.MOV.U32 R26, RZ, RZ, R24 ;  /* 0x000000ffff1a7224 */ /* 0x000fe200078e0018 */
[----:B------:R-:W-:Y:S01]  /*0670*/  MOV R0, 0x6c0 ;  /* 0x000006c000007802 */ /* 0x000fe20000000f00 */
[----:B------:R-:W-:-:S06]  /*0680*/  IMAD.MOV.U32 R3, RZ, RZ, R25 ;  /* 0x000000ffff037224 */ /* 0x000fcc00078e0019 */
[----:B------:R-:W-:Y:S02]  /*0690*/  IMAD.MOV.U32 R12, RZ, RZ, R4 ;  /* 0x000000ffff0c7224 */ /* 0x000fe400078e0004 */
[----:B------:R-:W-:-:S07]  /*06a0*/  IMAD.MOV.U32 R27, RZ, RZ, R5 ;  /* 0x000000ffff1b7224 */ /* 0x000fce00078e0005 */
[----:B------:R-:W-:Y:S05]  /*06b0*/  CALL.REL.NOINC `($binCellScalarOp$__internal_accurate_pow) ;  /* 0x0000001800987944 */ /* 0x000fea0003c00000 */
[----:B------:R-:W-:Y:S05]  /*06c0*/  BSYNC.RECONVERGENT B0 ;  /* 0x0000000000007941 */ /* 0x000fea0003800200 */
.L_x_8:
[----:B------:R-:W0:Y:S01]  /*06d0*/  LDC R0, c[0x0][0x38c] ;  /* 0x0000e300ff007b82 */ /* 0x000e220000000800 */
[----:B------:R-:W1:Y:S01]  /*06e0*/  FRND.F64.TRUNC R4, R24 ;  /* 0x0000001800047313 */ /* 0x000e62000030d800 */
[----:B------:R-:W-:-:S10]  /*06f0*/  DADD R8, -RZ, -R6 ;  /* 0x00000000ff087229 */ /* 0x000fd40000000906 */
[----:B------:R-:W-:Y:S02]  /*0700*/  FSEL R3, R8, R6, P0 ;  /* 0x0000000608037208 */ /* 0x000fe40000000000 */
[----:B------:R-:W-:Y:S01]  /*0710*/  FSEL R8, R9, R7, P0 ;  /* 0x0000000709087208 */ /* 0x000fe20000000000 */
[----:B-1----:R-:W-:Y:S01]  /*0720*/  DSETP.NEU.AND P1, PT, R24, R4, PT ;  /* 0x000000041800722a */ /* 0x002fe20003f2d000 */
[----:B0-----:R-:W-:-:S04]  /*0730*/  ISETP.GE.AND P2, PT, R0, RZ, PT ;  /* 0x000000ff0000720c */ /* 0x001fc80003f46270 */
[----:B------:R-:W-:Y:S02]  /*0740*/  FSEL R4, R3, R6, !P2 ;  /* 0x0000000603047208 */ /* 0x000fe40005000000 */
[----:B------:R-:W-:-:S07]  /*0750*/  FSEL R5, R8, R7, !P2 ;  /* 0x0000000708057208 */ /* 0x000fce0005000000 */
[----:B------:R-:W-:Y:S02]  /*0760*/  @!P2 FSEL R4, R4, RZ, !P1 ;  /* 0x000000ff0404a208 */ /* 0x000fe40004800000 */
[----:B------:R-:W-:-:S07]  /*0770*/  @!P2 FSEL R5, R5, -QNAN , !P1 ;  /* 0xfff800000505a808 */ /* 0x000fce0004800000 */
.L_x_7:
[----:B------:R-:W0:Y:S01]  /*0780*/  LDC.64 R6, c[0x0][0x388] ;  /* 0x0000e200ff067b82 */ /* 0x000e220000000a00 */
[----:B------:R-:W-:Y:S01]  /*0790*/  BSSY.RECONVERGENT B0, `(.L_x_9) ;  /* 0x000001e000007945 */ /* 0x000fe20003800200 */
[----:B0-----:R-:W-:-:S10]  /*07a0*/  DADD R8, R24, R6 ;  /* 0x0000000018087229 */ /* 0x001fd40000000006 */
[----:B------:R-:W-:-:S04]  /*07b0*/  LOP3.LUT R8, R9, 0x7ff00000, RZ, 0xc0, !PT ;  /* 0x7ff0000009087812 */ /* 0x000fc800078ec0ff */
[----:B------:R-:W-:-:S13]  /*07c0*/  ISETP.NE.AND P1, PT, R8, 0x7ff00000, PT ;  /* 0x7ff000000800780c */ /* 0x000fda0003f25270 */
[----:B------:R-:W-:Y:S05]  /*07d0*/  @P1 BRA `(.L_x_10) ;  /* 0x0000000000641947 */ /* 0x000fea0003800000 */
[----:B------:R-:W-:-:S06]  /*07e0*/  DSETP.NAN.AND P1, PT, R24, R24, PT ;  /* 0x000000181800722a */ /* 0x000fcc0003f28000 */
[----:B------:R-:W-:-:S14]  /*07f0*/  DSETP.NUM.AND P1, PT, R6, R6, !P1 ;  /* 0x000000060600722a */ /* 0x000fdc0004f27000 */
[----:B------:R-:W-:Y:S01]  /*0800*/  @!P1 DADD R4, R24, R6 ;  /* 0x0000000018049229 */ /* 0x000fe20000000006 */
[----:B------:R-:W-:Y:S10]  /*0810*/  @!P1 BRA `(.L_x_10) ;  /* 0x0000000000549947 */ /* 0x000ff40003800000 */
[----:B------:R-:W-:-:S14]  /*0820*/  DSETP.NEU.AND P1, PT, |R24|, +INF , PT ;  /* 0x7ff000001800742a */ /* 0x000fdc0003f2d200 */
[----:B------:R-:W-:Y:S05]  /*0830*/  @P1 BRA `(.L_x_11) ;  /* 0x0000000000201947 */ /* 0x000fea0003800000 */
[----:B------:R-:W-:Y:S01]  /*0840*/  ISETP.GE.AND P1, PT, R25, RZ, PT ;  /* 0x000000ff1900720c */ /* 0x000fe20003f26270 */
[----:B------:R-:W-:-:S06]  /*0850*/  DSETP.GT.AND P0, PT, |R6|, 1, PT ;  /* 0x3ff000000600742a */ /* 0x000fcc0003f04200 */
[----:B------:R-:W-:Y:S01]  /*0860*/  SEL R4, RZ, 0x7ff00000, !P0 ;  /* 0x7ff00000ff047807 */ /* 0x000fe20004000000 */
[----:B------:R-:W-:-:S05]  /*0870*/  DSETP.NEU.AND P0, PT, R6, -1, PT ;  /* 0xbff000000600742a */ /* 0x000fca0003f0d000 */
[----:B------:R-:W-:-:S04]  /*0880*/  @!P1 LOP3.LUT R4, R4, 0x7ff00000, RZ, 0x3c, !PT ;  /* 0x7ff0000004049812 */ /* 0x000fc800078e3cff */
[----:B------:R-:W-:Y:S01]  /*0890*/  SEL R5, R4, 0x3ff00000, P0 ;  /* 0x3ff0000004057807 */ /* 0x000fe20000000000 */
[----:B------:R-:W-:Y:S01]  /*08a0*/  IMAD.MOV.U32 R4, RZ, RZ, RZ ;  /* 0x000000ffff047224 */ /* 0x000fe200078e00ff */
[----:B------:R-:W-:Y:S06]  /*08b0*/  BRA `(.L_x_10) ;  /* 0x00000000002c7947 */ /* 0x000fec0003800000 */
.L_x_11:
[----:B------:R-:W-:-:S14]  /*08c0*/  DSETP.NEU.AND P1, PT, |R6|, +INF , PT ;  /* 0x7ff000000600742a */ /* 0x000fdc0003f2d200 */
[----:B------:R-:W-:Y:S05]  /*08d0*/  @P1 BRA `(.L_x_10) ;  /* 0x0000000000241947 */ /* 0x000fea0003800000 */
[C---:B------:R-:W-:Y:S01]  /*08e0*/  ISETP.GE.AND P1, PT, R25.reuse, RZ, PT ;  /* 0x000000ff1900720c */ /* 0x040fe20003f26270 */
[----:B------:R-:W-:Y:S01]  /*08f0*/  IMAD.MOV.U32 R4, RZ, RZ, RZ ;  /* 0x000000ffff047224 */ /* 0x000fe200078e00ff */
[----:B------:R-:W-:Y:S02]  /*0900*/  ISETP.GE.AND P2, PT, R0, RZ, PT ;  /* 0x000000ff0000720c */ /* 0x000fe40003f46270 */
[----:B------:R-:W-:Y:S02]  /*0910*/  LOP3.LUT R0, R25, 0x7fffffff, RZ, 0xc0, !PT ;  /* 0x7fffffff19007812 */ /* 0x000fe400078ec0ff */
[----:B------:R-:W-:Y:S02]  /*0920*/  SEL R5, RZ, 0x7ff00000, !P1 ;  /* 0x7ff00000ff057807 */ /* 0x000fe40004800000 */
[----:B------:R-:W-:-:S03]  /*0930*/  ISETP.NE.AND P1, PT, R0, 0x3fe00000, PT ;  /* 0x3fe000000000780c */ /* 0x000fc60003f25270 */
[----:B------:R-:W-:-:S05]  /*0940*/  VIADD R0, R5, 0x80000000 ;  /* 0x8000000005007836 */ /* 0x000fca0000000000 */
[----:B------:R-:W-:-:S04]  /*0950*/  SEL R0, R0, R5, P1 ;  /* 0x0000000500007207 */ /* 0x000fc80000800000 */
[----:B------:R-:W-:-:S07]  /*0960*/  @!P2 SEL R5, R0, R5, P0 ;  /* 0x000000050005a207 */ /* 0x000fce0000000000 */
.L_x_10:
[----:B------:R-:W-:Y:S05]  /*0970*/  BSYNC.RECONVERGENT B0 ;  /* 0x0000000000007941 */ /* 0x000fea0003800200 */
.L_x_9:
[----:B------:R-:W-:Y:S02]  /*0980*/  DSETP.NEU.AND P1, PT, R24, RZ, PT ;  /* 0x000000ff1800722a */ /* 0x000fe40003f2d000 */
[----:B------:R-:W-:-:S04]  /*0990*/  DSETP.NEU.AND P0, PT, R6, 1, PT ;  /* 0x3ff000000600742a */ /* 0x000fc80003f0d000 */
[----:B------:R-:W-:Y:S02]  /*09a0*/  FSEL R4, R4, RZ, P1 ;  /* 0x000000ff04047208 */ /* 0x000fe40000800000 */
[----:B------:R-:W-:Y:S02]  /*09b0*/  FSEL R5, R5, 1.875, P1 ;  /* 0x3ff0000005057808 */ /* 0x000fe40000800000 */
[----:B------:R-:W-:Y:S02]  /*09c0*/  FSEL R4, R4, RZ, P0 ;  /* 0x000000ff04047208 */ /* 0x000fe40000000000 */
[----:B------:R-:W-:Y:S01]  /*09d0*/  FSEL R5, R5, 1.875, P0 ;  /* 0x3ff0000005057808 */ /* 0x000fe20000000000 */
[----:B------:R-:W-:Y:S06]  /*09e0*/  BRA `(.L_x_3) ;  /* 0x0000000400007947 */ /* 0x000fec0003800000 */
.L_x_1:
[----:B------:R-:W-:-:S13]  /*09f0*/  ISETP.GT.AND P0, PT, R0, 0x8, PT ;  /* 0x000000080000780c */ /* 0x000fda0003f04270 */
[----:B------:R-:W-:Y:S05]  /*0a00*/  @P0 BRA `(.L_x_12) ;  /* 0x0000000000540947 */ /* 0x000fea0003800000 */
[----:B------:R-:W-:-:S05]  /*0a10*/  VIADD R0, R0, 0xfffffffa ;  /* 0xfffffffa00007836 */ /* 0x000fca0000000000 */
[----:B------:R-:W-:-:S05]  /*0a20*/  VIMNMX.U32 R0, PT, PT, R0, 0x3, PT ;  /* 0x0000000300007848 */ /* 0x000fca0003fe0000 */
[----:B------:R-:W-:-:S04]  /*0a30*/  IMAD.SHL.U32 R0, R0, 0x4, RZ ;  /* 0x0000000400007824 */ /* 0x000fc800078e00ff */
[----:B------:R-:W0:Y:S02]  /*0a40*/  LDC R6, c[0x2][R0+0x20] ;  /* 0x0080080000067b82 */ /* 0x000e240000000800 */
[----:B0-----:R-:W-:-:S04]  /*0a50*/  SHF.R.S32.HI R7, RZ, 0x1f, R6 ;  /* 0x0000001fff077819 */ /* 0x001fc80000011406 */
.L_x_70:
[----:B------:R-:W-:Y:S05]  /*0a60*/  BRX R6 -0xa70                                                   (*"BRANCH_TARGETS .L_x_71,.L_x_72,.L_x_73,.L_x_3"*) ;  /* 0xfffffff406647949 */ /* 0x000fea000383ffff */
.L_x_73:
[----:B------:R-:W0:Y:S01]  /*0a70*/  LDCU.64 UR4, c[0x0][0x388] ;  /* 0x00007100ff0477ac */ /* 0x000e220008000a00 */
[----:B------:R-:W-:Y:S01]  /*0a80*/  IMAD.MOV.U32 R4, RZ, RZ, RZ ;  /* 0x000000ffff047224 */ /* 0x000fe200078e00ff */
[----:B0----5:R-:W-:-:S06]  /*0a90*/  DSETP.GTU.AND P0, PT, R24, UR4, PT ;  /* 0x0000000418007e2a */ /* 0x021fcc000bf0c000 */
[----:B------:R-:W-:Y:S01]  /*0aa0*/  FSEL R5, RZ, 1.875, P0 ;  /* 0x3ff00000ff057808 */ /* 0x000fe20000000000 */
[----:B------:R-:W-:Y:S07]  /*0ab0*/  BRA `(.L_x_3) ;  /* 0x0000000000cc7947 */ /* 0x000fee0003800000 */
.L_x_71:
[----:B------:R-:W0:Y:S01]  /*0ac0*/  LDCU.64 UR4, c[0x0][0x388] ;  /* 0x00007100ff0477ac */ /* 0x000e220008000a00 */
[----:B------:R-:W-:Y:S01]  /*0ad0*/  IMAD.MOV.U32 R4, RZ, RZ, RZ ;  /* 0x000000ffff047224 */ /* 0x000fe200078e00ff */
[----:B0----5:R-:W-:-:S06]  /*0ae0*/  DSETP.GE.AND P0, PT, R24, UR4, PT ;  /* 0x0000000418007e2a */ /* 0x021fcc000bf06000 */
[----:B------:R-:W-:Y:S01]  /*0af0*/  FSEL R5, RZ, 1.875, !P0 ;  /* 0x3ff00000ff057808 */ /* 0x000fe20004000000 */
[----:B------:R-:W-:Y:S07]  /*0b00*/  BRA `(.L_x_3) ;  /* 0x0000000000b87947 */ /* 0x000fee0003800000 */
.L_x_72:
[----:B------:R-:W0:Y:S01]  /*0b10*/  LDCU.64 UR4, c[0x0][0x388] ;  /* 0x00007100ff0477ac */ /* 0x000e220008000a00 */
[----:B------:R-:W-:Y:S01]  /*0b20*/  IMAD.MOV.U32 R4, RZ, RZ, RZ ;  /* 0x000000ffff047224 */ /* 0x000fe200078e00ff */
[----:B0----5:R-:W-:-:S06]  /*0b30*/  DSETP.GEU.AND P0, PT, R24, UR4, PT ;  /* 0x0000000418007e2a */ /* 0x021fcc000bf0e000 */
[----:B------:R-:W-:Y:S01]  /*0b40*/  FSEL R5, RZ, 1.875, P0 ;  /* 0x3ff00000ff057808 */ /* 0x000fe20000000000 */
[----:B------:R-:W-:Y:S07]  /*0b50*/  BRA `(.L_x_3) ;  /* 0x0000000000a47947 */ /* 0x000fee0003800000 */
.L_x_12:
[----:B------:R-:W-:-:S13]  /*0b60*/  ISETP.GT.AND P0, PT, R0, 0xa, PT ;  /* 0x0000000a0000780c */ /* 0x000fda0003f04270 */
[----:B------:R-:W-:Y:S05]  /*0b70*/  @P0 BRA `(.L_x_13) ;  /* 0x0000000000400947 */ /* 0x000fea0003800000 */
[----:B------:R-:W-:-:S05]  /*0b80*/  IMAD.MOV.U32 R3, RZ, RZ, -0x9 ;  /* 0xfffffff7ff037424 */ /* 0x000fca00078e00ff */
[----:B------:R-:W-:-:S05]  /*0b90*/  VIADDMNMX.U32 R0, R0, R3, 0x2, PT ;  /* 0x0000000200007446 */ /* 0x000fca0003800003 */
[----:B------:R-:W-:-:S04]  /*0ba0*/  IMAD.SHL.U32 R0, R0, 0x4, RZ ;  /* 0x0000000400007824 */ /* 0x000fc800078e00ff */
[----:B------:R-:W0:Y:S02]  /*0bb0*/  LDC R6, c[0x2][R0+0x30] ;  /* 0x00800c0000067b82 */ /* 0x000e240000000800 */
[----:B0-----:R-:W-:-:S04]  /*0bc0*/  SHF.R.S32.HI R7, RZ, 0x1f, R6 ;  /* 0x0000001fff077819 */ /* 0x001fc80000011406 */
.L_x_75:
[----:B------:R-:W-:Y:S05]  /*0bd0*/  BRX R6 -0xbe0                                                   (*"BRANCH_TARGETS .L_x_76,.L_x_77,.L_x_3"*) ;  /* 0xfffffff406087949 */ /* 0x000fea000383ffff */
.L_x_77:
[----:B------:R-:W0:Y:S01]  /*0be0*/  LDCU.64 UR4, c[0x0][0x388] ;  /* 0x00007100ff0477ac */ /* 0x000e220008000a00 */
[----:B------:R-:W-:Y:S01]  /*0bf0*/  IMAD.MOV.U32 R4, RZ, RZ, RZ ;  /* 0x000000ffff047224 */ /* 0x000fe200078e00ff */
[----:B0----5:R-:W-:-:S06]  /*0c00*/  DSETP.NEU.AND P0, PT, R24, UR4, PT ;  /* 0x0000000418007e2a */ /* 0x021fcc000bf0d000 */
[----:B------:R-:W-:Y:S01]  /*0c10*/  FSEL R5, RZ, 1.875, !P0 ;  /* 0x3ff00000ff057808 */ /* 0x000fe20004000000 */
[----:B------:R-:W-:Y:S07]  /*0c20*/  BRA `(.L_x_3) ;  /* 0x0000000000707947 */ /* 0x000fee0003800000 */
.L_x_76:
[----:B------:R-:W0:Y:S01]  /*0c30*/  LDCU.64 UR4, c[0x0][0x388] ;  /* 0x00007100ff0477ac */ /* 0x000e220008000a00 */
[----:B------:R-:W-:Y:S01]  /*0c40*/  IMAD.MOV.U32 R4, RZ, RZ, RZ ;  /* 0x000000ffff047224 */ /* 0x000fe200078e00ff */
[----:B0----5:R-:W-:-:S06]  /*0c50*/  DSETP.NEU.AND P0, PT, R24, UR4, PT ;  /* 0x0000000418007e2a */ /* 0x021fcc000bf0d000 */
[----:B------:R-:W-:Y:S01]  /*0c60*/  FSEL R5, RZ, 1.875, P0 ;  /* 0x3ff00000ff057808 */ /* 0x000fe20000000000 */
[----:B------:R-:W-:Y:S07]  /*0c70*/  BRA `(.L_x_3) ;  /* 0x00000000005c7947 */ /* 0x000fee0003800000 */
.L_x_13:
[----:B------:R-:W-:-:S05]  /*0c80*/  IMAD.MOV.U32 R3, RZ, RZ, -0xb ;  /* 0xfffffff5ff037424 */ /* 0x000fca00078e00ff */
[----:B------:R-:W-:-:S05]  /*0c90*/  VIADDMNMX.U32 R0, R0, R3, 0x2, PT ;  /* 0x0000000200007446 */ /* 0x000fca0003800003 */
[----:B------:R-:W-:-:S04]  /*0ca0*/  IMAD.SHL.U32 R0, R0, 0x4, RZ ;  /* 0x0000000400007824 */ /* 0x000fc800078e00ff */
[----:B------:R-:W0:Y:S02]  /*0cb0*/  LDC R6, c[0x2][R0+0x3c] ;  /* 0x00800f0000067b82 */ /* 0x000e240000000800 */
[----:B0-----:R-:W-:-:S04]  /*0cc0*/  SHF.R.S32.HI R7, RZ, 0x1f, R6 ;  /* 0x0000001fff077819 */ /* 0x001fc80000011406 */
.L_x_79:
[----:B------:R-:W-:Y:S05]  /*0cd0*/  BRX R6 -0xce0                                                   (*"BRANCH_TARGETS .L_x_80,.L_x_81,.L_x_3"*) ;  /* 0xfffffff006c87949 */ /* 0x000fea000383ffff */
.L_x_81:
[----:B------:R-:W0:Y:S01]  /*0ce0*/  LDCU.64 UR4, c[0x0][0x388] ;  /* 0x00007100ff0477ac */ /* 0x000e220008000a00 */
[----:B-----5:R-:W-:Y:S01]  /*0cf0*/  IMAD.MOV.U32 R0, RZ, RZ, R25 ;  /* 0x000000ffff007224 */ /* 0x020fe200078e0019 */
[----:B0-----:R-:W-:Y:S01]  /*0d00*/  DSETP.MAX.AND P0, P1, R24, UR4, PT ;  /* 0x0000000418007e2a */ /* 0x001fe2000b90f000 */
[----:B------:R-:W-:-:S05]  /*0d10*/  UMOV UR6, UR5 ;  /* 0x0000000500067c82 */ /* 0x000fca0008000000 */
[----:B------:R-:W-:Y:S01]  /*0d20*/  FSEL R5, R0, UR6, P0 ;  /* 0x0000000600057c08 */ /* 0x000fe20008000000 */
[----:B------:R-:W-:Y:S01]  /*0d30*/  IMAD.U32 R0, RZ, RZ, UR6 ;  /* 0x00000006ff007e24 */ /* 0x000fe2000f8e00ff */
[----:B------:R-:W-:-:S06]  /*0d40*/  SEL R4, R24, UR4, P0 ;  /* 0x0000000418047c07 */ /* 0x000fcc0008000000 */
[----:B------:R-:W-:Y:S01]  /*0d50*/  @P1 LOP3.LUT R5, R0, 0x80000, RZ, 0xfc, !PT ;  /* 0x0008000000051812 */ /* 0x000fe200078efcff */
[----:B------:R-:W-:Y:S06]  /*0d60*/  BRA `(.L_x_3) ;  /* 0x0000000000207947 */ /* 0x000fec0003800000 */
.L_x_80:
[----:B------:R-:W0:Y:S01]  /*0d70*/  LDCU.64 UR4, c[0x0][0x388] ;  /* 0x00007100ff0477ac */ /* 0x000e220008000a00 */
[----:B-----5:R-:W-:Y:S01]  /*0d80*/  IMAD.MOV.U32 R0, RZ, RZ, R25 ;  /* 0x000000ffff007224 */ /* 0x020fe200078e0019 */
[----:B0-----:R-:W-:Y:S01]  /*0d90*/  DSETP.MIN.AND P0, P1, R24, UR4, PT ;  /* 0x0000000418007e2a */ /* 0x001fe2000b900000 */
[----:B------:R-:W-:-:S05]  /*0da0*/  UMOV UR6, UR5 ;  /* 0x0000000500067c82 */ /* 0x000fca0008000000 */
[----:B------:R-:W-:Y:S01]  /*0db0*/  FSEL R5, R0, UR6, P0 ;  /* 0x0000000600057c08 */ /* 0x000fe20008000000 */
[----:B------:R-:W-:Y:S01]  /*0dc0*/  IMAD.U32 R0, RZ, RZ, UR6 ;  /* 0x00000006ff007e24 */ /* 0x000fe2000f8e00ff */
[----:B------:R-:W-:-:S06]  /*0dd0*/  SEL R4, R24, UR4, P0 ;  /* 0x0000000418047c07 */ /* 0x000fcc0008000000 */
[----:B------:R-:W-:-:S07]  /*0de0*/  @P1 LOP3.LUT R5, R0, 0x80000, RZ, 0xfc, !PT ;  /* 0x0008000000051812 */ /* 0x000fce00078efcff */
.L_x_3:
[----:B------:R-:W0:Y:S02]  /*0df0*/  LDC.64 R6, c[0x0][0x390] ;  /* 0x0000e400ff067b82 */ /* 0x000e240000000a00 */
[----:B0-----:R-:W-:-:S05]  /*0e00*/  IMAD.WIDE R2, R2, 0x8, R6 ;  /* 0x0000000802027825 */ /* 0x001fca00078e0206 */
[----:B------:R-:W-:Y:S01]  /*0e10*/  STG.E.64 desc[UR8][R2.64], R4 ;  /* 0x0000000402007986 */ /* 0x000fe2000c101b08 */
[----:B------:R-:W-:Y:S05]  /*0e20*/  EXIT ;  /* 0x000000000000794d */ /* 0x000fea0003800000 */
.L_x_0:
        /* <DEDUP_REMOVED lines=14> */
.L_x_83:
[----:B------:R-:W-:Y:S05]  /*0f10*/  BRX R6 -0xf20                                                   (*"BRANCH_TARGETS .L_x_84,.L_x_85,.L_x_86,.L_x_16"*) ;  /* 0xfffffff006387949 */ /* 0x000fea000383ffff */
.L_x_86:
[----:B------:R-:W0:Y:S02]  /*0f20*/  LDCU.64 UR4, c[0x0][0x388] ;  /* 0x00007100ff0477ac */ /* 0x000e240008000a00 */
[----:B0----5:R-:W-:Y:S01]  /*0f30*/  DMUL R4, R24, UR4 ;  /* 0x0000000418047c28 */ /* 0x021fe20008000000 */
[----:B------:R-:W-:Y:S10]  /*0f40*/  BRA `(.L_x_16) ;  /* 0x0000000800f47947 */ /* 0x000ff40003800000 */
.L_x_84:
[----:B------:R-:W0:Y:S02]  /*0f50*/  LDCU.64 UR4, c[0x0][0x388] ;  /* 0x00007100ff0477ac */ /* 0x000e240008000a00 */
[----:B0----5:R-:W-:Y:S01]  /*0f60*/  DADD R4, R24, UR4 ;  /* 0x0000000418047e29 */ /* 0x021fe20008000000 */
[----:B------:R-:W-:Y:S10]  /*0f70*/  BRA `(.L_x_16) ;  /* 0x0000000800e87947 */ /* 0x000ff40003800000 */
.L_x_85:
[----:B------:R-:W0:Y:S02]  /*0f80*/  LDCU.64 UR4, c[0x0][0x388] ;  /* 0x00007100ff0477ac */ /* 0x000e240008000a00 */
[----:B0----5:R-:W-:Y:S01]  /*0f90*/  DADD R4, R24, -UR4 ;  /* 0x8000000418047e29 */ /* 0x021fe20008000000 */
[----:B------:R-:W-:Y:S10]  /*0fa0*/  BRA `(.L_x_16) ;  /* 0x0000000800dc7947 */ /* 0x000ff40003800000 */
.L_x_15:
[----:B------:R-:W-:-:S05]  /*0fb0*/  IMAD.MOV.U32 R3, RZ, RZ, -0x3 ;  /* 0xfffffffdff037424 */ /* 0x000fca00078e00ff */
[----:B------:R-:W-:-:S05]  /*0fc0*/  VIADDMNMX.U32 R3, R0, R3, 0x3, PT ;  /* 0x0000000300037446 */ /* 0x000fca0003800003 */
[----:B------:R-:W-:-:S04]  /*0fd0*/  IMAD.SHL.U32 R3, R3, 0x4, RZ ;  /* 0x0000000403037824 */ /* 0x000fc800078e00ff */
[----:B------:R-:W0:Y:S02]  /*0fe0*/  LDC R6, c[0x2][R3+0x58] ;  /* 0x0080160003067b82 */ /* 0x000e240000000800 */
[----:B0-----:R-:W-:-:S04]  /*0ff0*/  SHF.R.S32.HI R7, RZ, 0x1f, R6 ;  /* 0x0000001fff077819 */ /* 0x001fc80000011406 */
.L_x_88:
[----:B------:R-:W-:Y:S05]  /*1000*/  BRX R6 -0x1010                                                  (*"BRANCH_TARGETS .L_x_89,.L_x_90,.L_x_91,.L_x_16"*) ;  /* 0xffffffec06fc7949 */ /* 0x000fea000383ffff */
.L_x_91:
[----:B------:R-:W0:Y:S01]  /*1010*/  LDCU.64 UR4, c[0x0][0x388] ;  /* 0x00007100ff0477ac */ /* 0x000e220008000a00 */
[----:B------:R-:W-:Y:S01]  /*1020*/  IMAD.MOV.U32 R4, RZ, RZ, RZ ;  /* 0x000000ffff047224 */ /* 0x000fe200078e00ff */
[----:B0----5:R-:W-:-:S06]  /*1030*/  DSETP.GEU.AND P0, PT, R24, UR4, PT ;  /* 0x0000000418007e2a */ /* 0x021fcc000bf0e000 */
[----:B------:R-:W-:Y:S01]  /*1040*/  FSEL R5, RZ, 1.875, P0 ;  /* 0x3ff00000ff057808 */ /* 0x000fe20000000000 */
[----:B------:R-:W-:Y:S07]  /*1050*/  BRA `(.L_x_16) ;  /* 0x0000000800b07947 */ /* 0x000fee0003800000 */
.L_x_89:
[----:B------:R-:W0:Y:S01]  /*1060*/  LDCU UR4, c[0x0][0x38c] ;  /* 0x00007180ff0477ac */ /* 0x000e220008000800 */
[----:B------:R-:W1:Y:S01]  /*1070*/  LDC.64 R8, c[0x0][0x388] ;  /* 0x0000e200ff087b82 */ /* 0x000e620000000a00 */
[----:B------:R-:W-:Y:S01]  /*1080*/  IMAD.MOV.U32 R4, RZ, RZ, 0x1 ;  /* 0x00000001ff047424 */ /* 0x000fe200078e00ff */
[----:B-----5:R-:W-:Y:S01]  /*1090*/  FSETP.GEU.AND P1, PT, |R25|, 6.5827683646048100446e-37, PT ;  /* 0x036000001900780b */ /* 0x020fe20003f2e200 */
[----:B------:R-:W-:Y:S01]  /*10a0*/  BSSY.RECONVERGENT B0, `(.L_x_17) ;  /* 0x0000016000007945 */ /* 0x000fe20003800200 */
[----:B0-----:R-:W1:Y:S03]  /*10b0*/  MUFU.RCP64H R5, UR4 ;  /* 0x0000000400057d08 */ /* 0x001e660008001800 */
[----:B-1----:R-:W-:-:S08]  /*10c0*/  DFMA R6, R4, -R8, 1 ;  /* 0x3ff000000406742b */ /* 0x002fd00000000808 */
[----:B------:R-:W-:-:S08]  /*10d0*/  DFMA R6, R6, R6, R6 ;  /* 0x000000060606722b */ /* 0x000fd00000000006 */
[----:B------:R-:W-:-:S08]  /*10e0*/  DFMA R6, R4, R6, R4 ;  /* 0x000000060406722b */ /* 0x000fd00000000004 */
[----:B------:R-:W-:-:S08]  /*10f0*/  DFMA R4, R6, -R8, 1 ;  /* 0x3ff000000604742b */ /* 0x000fd00000000808 */
[----:B------:R-:W-:-:S08]  /*1100*/  DFMA R4, R6, R4, R6 ;  /* 0x000000040604722b */ /* 0x000fd00000000006 */
[----:B------:R-:W-:-:S08]  /*1110*/  DMUL R6, R24, R4 ;  /* 0x0000000418067228 */ /* 0x000fd00000000000 */
[----:B------:R-:W-:-:S08]  /*1120*/  DFMA R8, R6, -R8, R24 ;  /* 0x800000080608722b */ /* 0x000fd00000000018 */
[----:B------:R-:W-:-:S10]  /*1130*/  DFMA R4, R4, R8, R6 ;  /* 0x000000080404722b */ /* 0x000fd40000000006 */
[----:B------:R-:W-:-:S05]  /*1140*/  FFMA R0, RZ, UR4, R5 ;  /* 0x00000004ff007c23 */ /* 0x000fca0008000005 */
        /* <DEDUP_REMOVED lines=11> */
.L_x_18:
[----:B------:R-:W-:Y:S05]  /*1200*/  BSYNC.RECONVERGENT B0 ;  /* 0x0000000000007941 */ /* 0x000fea0003800200 */
.L_x_17:
[----:B------:R-:W-:Y:S05]  /*1210*/  BRA `(.L_x_16) ;  /* 0x0000000800407947 */ /* 0x000fea0003800000 */
.L_x_90:
[----:B------:R-:W0:Y:S01]  /*1220*/  LDC.64 R6, c[0x0][0x388] ;  /* 0x0000e200ff067b82 */ /* 0x000e220000000a00 */
[----:B-----5:R-:W-:Y:S01]  /*1230*/  DSETP.NEU.AND P2, PT, R24, RZ, PT ;  /* 0x000000ff1800722a */ /* 0x020fe20003f4d000 */
[----:B------:R-:W-:-:S13]  /*1240*/  BSSY.RECONVERGENT B0, `(.L_x_19) ;  /* 0x0000026000007945 */ /* 0x000fda0003800200 */
[----:B------:R-:W1:Y:S01]  /*1250*/  @!P2 LDC.64 R4, c[0x0][0x388] ;  /* 0x0000e200ff04ab82 */ /* 0x000e620000000a00 */
[----:B0-----:R-:W-:Y:S02]  /*1260*/  SHF.R.U32.HI R0, RZ, 0x14, R7 ;  /* 0x00000014ff007819 */ /* 0x001fe40000011607 */
[----:B------:R-:W-:Y:S02]  /*1270*/  ISETP.GE.OR P3, PT, R7, RZ, P2 ;  /* 0x000000ff0700720c */ /* 0x000fe40001766670 */
[----:B------:R-:W-:-:S05]  /*1280*/  LOP3.LUT R0, R0, 0x7ff, RZ, 0xc0, !PT ;  /* 0x000007ff00007812 */ /* 0x000fca00078ec0ff */
[----:B------:R-:W-:-:S05]  /*1290*/  VIADD R3, R0, 0xfffffc0c ;  /* 0xfffffc0c00037836 */ /* 0x000fca0000000000 */
[CC--:B------:R-:W-:Y:S02]  /*12a0*/  SHF.L.U32 R0, R6.reuse, R3.reuse, RZ ;  /* 0x0000000306007219 */ /* 0x0c0fe400000006ff */
[----:B------:R-:W-:Y:S01]  /*12b0*/  SHF.L.U64.HI R3, R6, R3, R7 ;  /* 0x0000000306037219 */ /* 0x000fe20000010207 */
[----:B------:R-:W-:Y:S01]  /*12c0*/  @!P2 IMAD.MOV.U32 R6, RZ, RZ, RZ ;  /* 0x000000ffff06a224 */ /* 0x000fe200078e00ff */
[----:B------:R-:W-:-:S04]  /*12d0*/  ISETP.NE.U32.AND P0, PT, R0, RZ, PT ;  /* 0x000000ff0000720c */ /* 0x000fc80003f05070 */
[----:B------:R-:W-:-:S04]  /*12e0*/  ISETP.NE.AND.EX P0, PT, R3, -0x80000000, PT, P0 ;  /* 0x800000000300780c */ /* 0x000fc80003f05300 */
[----:B------:R-:W-:-:S09]  /*12f0*/  PLOP3.LUT P1, PT, P0, PT, PT, 0x8, 0x80 ;  /* 0x000000000080781c */ /* 0x000fd2000072e170 */
[----:B-1----:R-:W-:-:S06]  /*1300*/  @!P2 DSETP.NEU.AND P1, PT, |R4|, 0.5, !P0 ;  /* 0x3fe000000400a42a */ /* 0x002fcc000472d200 */
[----:B------:R-:W-:-:S04]  /*1310*/  @!P2 SEL R7, R25, RZ, P1 ;  /* 0x000000ff1907a207 */ /* 0x000fc80000800000 */
[----:B------:R-:W-:Y:S01]  /*1320*/  @!P3 LOP3.LUT R7, R7, 0x7ff00000, RZ, 0xfc, !PT ;  /* 0x7ff000000707b812 */ /* 0x000fe200078efcff */
[----:B------:R-:W-:Y:S06]  /*1330*/  @!P2 BRA `(.L_x_20) ;  /* 0x000000000058a947 */ /* 0x000fec0003800000 */
[----:B------:R-:W0:Y:S01]  /*1340*/  LDCU.64 UR4, c[0x0][0x388] ;  /* 0x00007100ff0477ac */ /* 0x000e220008000a00 */
[----:B------:R-:W-:Y:S01]  /*1350*/  DADD R26, -RZ, |R24| ;  /* 0x00000000ff1a7229 */ /* 0x000fe20000000518 */
[----:B------:R-:W-:Y:S01]  /*1360*/  BSSY.RECONVERGENT B1, `(.L_x_21) ;  /* 0x0000006000017945 */ /* 0x000fe20003800200 */
[----:B------:R-:W-:-:S08]  /*1370*/  MOV R0, 0x13c0 ;  /* 0x000013c000007802 */ /* 0x000fd00000000f00 */
[----:B------:R-:W-:Y:S02]  /*1380*/  IMAD.MOV.U32 R12, RZ, RZ, R26 ;  /* 0x000000ffff0c7224 */ /* 0x000fe400078e001a */
[----:B0-----:R-:W-:Y:S02]  /*1390*/  IMAD.U32 R26, RZ, RZ, UR4 ;  /* 0x00000004ff1a7e24 */ /* 0x001fe4000f8e00ff */
[----:B------:R-:W-:-:S07]  /*13a0*/  IMAD.U32 R3, RZ, RZ, UR5 ;  /* 0x00000005ff037e24 */ /* 0x000fce000f8e00ff */
[----:B------:R-:W-:Y:S05]  /*13b0*/  CALL.REL.NOINC `($binCellScalarOp$__internal_accurate_pow) ;  /* 0x0000000c00587944 */ /* 0x000fea0003c00000 */
[----:B------:R-:W-:Y:S05]  /*13c0*/  BSYNC.RECONVERGENT B1 ;  /* 0x0000000000017941 */ /* 0x000fea0003800200 */
.L_x_21:
[----:B------:R-:W0:Y:S01]  /*13d0*/  LDCU.64 UR4, c[0x0][0x388] ;  /* 0x00007100ff0477ac */ /* 0x000e220008000a00 */
[----:B------:R-:W-:Y:S01]  /*13e0*/  DADD R10, -RZ, -R6 ;  /* 0x00000000ff0a7229 */ /* 0x000fe20000000906 */
[----:B------:R-:W-:-:S09]  /*13f0*/  ISETP.GE.AND P2, PT, R25, RZ, PT ;  /* 0x000000ff1900720c */ /* 0x000fd20003f46270 */
[-C--:B------:R-:W-:Y:S02]  /*1400*/  FSEL R3, R10, R6.reuse, P1 ;  /* 0x000000060a037208 */ /* 0x080fe40000800000 */
[-C--:B------:R-:W-:Y:S02]  /*1410*/  FSEL R10, R11, R7.reuse, P1 ;  /* 0x000000070b0a7208 */ /* 0x080fe40000800000 */
[----:B------:R-:W-:Y:S02]  /*1420*/  FSEL R6, R3, R6, !P2 ;  /* 0x0000000603067208 */ /* 0x000fe40005000000 */
[----:B------:R-:W-:Y:S01]  /*1430*/  FSEL R7, R10, R7, !P2 ;  /* 0x000000070a077208 */ /* 0x000fe20005000000 */
[----:B0-----:R-:W-:Y:S02]  /*1440*/  IMAD.U32 R4, RZ, RZ, UR4 ;  /* 0x00000004ff047e24 */ /* 0x001fe4000f8e00ff */
[----:B------:R-:W-:-:S04]  /*1450*/  IMAD.U32 R5, RZ, RZ, UR5 ;  /* 0x00000005ff057e24 */ /* 0x000fc8000f8e00ff */
[----:B------:R-:W0:Y:S02]  /*1460*/  FRND.F64.TRUNC R8, R4 ;  /* 0x0000000400087313 */ /* 0x000e24000030d800 */
[----:B0-----:R-:W-:-:S14]  /*1470*/  DSETP.NEU.AND P0, PT, R8, R4, PT ;  /* 0x000000040800722a */ /* 0x001fdc0003f0d000 */
[----:B------:R-:W-:Y:S02]  /*1480*/  @P0 FSEL R6, R6, RZ, P2 ;  /* 0x000000ff06060208 */ /* 0x000fe40001000000 */
[----:B------:R-:W-:-:S07]  /*1490*/  @P0 FSEL R7, R7, -QNAN , P2 ;  /* 0xfff8000007070808 */ /* 0x000fce0001000000 */
.L_x_20:
[----:B------:R-:W-:Y:S05]  /*14a0*/  BSYNC.RECONVERGENT B0 ;  /* 0x0000000000007941 */ /* 0x000fea0003800200 */
.L_x_19:
[----:B------:R-:W-:Y:S01]  /*14b0*/  DADD R8, R24, R4 ;  /* 0x0000000018087229 */ /* 0x000fe20000000004 */
[----:B------:R-:W-:Y:S09]  /*14c0*/  BSSY.RECONVERGENT B0, `(.L_x_22) ;  /* 0x000001e000007945 */ /* 0x000ff20003800200 */
[----:B------:R-:W-:-:S04]  /*14d0*/  LOP3.LUT R8, R9, 0x7ff00000, RZ, 0xc0, !PT ;  /* 0x7ff0000009087812 */ /* 0x000fc800078ec0ff */
[----:B------:R-:W-:-:S13]  /*14e0*/  ISETP.NE.AND P0, PT, R8, 0x7ff00000, PT ;  /* 0x7ff000000800780c */ /* 0x000fda0003f05270 */
[----:B------:R-:W-:Y:S05]  /*14f0*/  @P0 BRA `(.L_x_23) ;  /* 0x0000000000680947 */ /* 0x000fea0003800000 */
[----:B------:R-:W-:-:S14]  /*1500*/  DSETP.NAN.AND P0, PT, R24, R4, PT ;  /* 0x000000041800722a */ /* 0x000fdc0003f08000 */
[----:B------:R-:W-:Y:S01]  /*1510*/  @P0 DADD R6, R24, R4 ;  /* 0x0000000018060229 */ /* 0x000fe20000000004 */
[----:B------:R-:W-:Y:S10]  /*1520*/  @P0 BRA `(.L_x_23) ;  /* 0x00000000005c0947 */ /* 0x000ff40003800000 */
[----:B------:R-:W-:-:S14]  /*1530*/  DSETP.NEU.AND P0, PT, |R4|, +INF , PT ;  /* 0x7ff000000400742a */ /* 0x000fdc0003f0d200 */
[----:B------:R-:W-:Y:S05]  /*1540*/  @P0 BRA `(.L_x_24) ;  /* 0x0000000000240947 */ /* 0x000fea0003800000 */
[----:B------:R-:W0:Y:S01]  /*1550*/  LDCU UR4, c[0x0][0x38c] ;  /* 0x00007180ff0477ac */ /* 0x000e220008000800 */
[----:B------:R-:W-:-:S06]  /*1560*/  DSETP.GT.AND P0, PT, |R24|, 1, PT ;  /* 0x3ff000001800742a */ /* 0x000fcc0003f04200 */
[----:B------:R-:W-:Y:S01]  /*1570*/  SEL R6, RZ, 0x7ff00000, !P0 ;  /* 0x7ff00000ff067807 */ /* 0x000fe20004000000 */
[----:B------:R-:W-:Y:S01]  /*1580*/  DSETP.NEU.AND P0, PT, R24, -1, PT ;  /* 0xbff000001800742a */ /* 0x000fe20003f0d000 */
[----:B0-----:R-:W-:-:S13]  /*1590*/  ISETP.LE.AND P1, PT, RZ, UR4, PT ;  /* 0x00000004ff007c0c */ /* 0x001fda000bf23270 */
[----:B------:R-:W-:-:S04]  /*15a0*/  @!P1 LOP3.LUT R6, R6, 0x7ff00000, RZ, 0x3c, !PT ;  /* 0x7ff0000006069812 */ /* 0x000fc800078e3cff */
[----:B------:R-:W-:Y:S01]  /*15b0*/  SEL R7, R6, 0x3ff00000, P0 ;  /* 0x3ff0000006077807 */ /* 0x000fe20000000000 */
[----:B------:R-:W-:Y:S01]  /*15c0*/  IMAD.MOV.U32 R6, RZ, RZ, RZ ;  /* 0x000000ffff067224 */ /* 0x000fe200078e00ff */
[----:B------:R-:W-:Y:S06]  /*15d0*/  BRA `(.L_x_23) ;  /* 0x0000000000307947 */ /* 0x000fec0003800000 */
.L_x_24:
[----:B------:R-:W-:-:S14]  /*15e0*/  DSETP.NEU.AND P0, PT, |R24|, +INF , PT ;  /* 0x7ff000001800742a */ /* 0x000fdc0003f0d200 */
[----:B------:R-:W-:Y:S05]  /*15f0*/  @P0 BRA `(.L_x_23) ;  /* 0x0000000000280947 */ /* 0x000fea0003800000 */
[----:B------:R-:W0:Y:S01]  /*1600*/  LDC R0, c[0x0][0x38c] ;  /* 0x0000e300ff007b82 */ /* 0x000e220000000800 */
[----:B------:R-:W-:Y:S01]  /*1610*/  ISETP.GE.AND P2, PT, R25, RZ, PT ;  /* 0x000000ff1900720c */ /* 0x000fe20003f46270 */
[----:B------:R-:W-:Y:S01]  /*1620*/  IMAD.MOV.U32 R6, RZ, RZ, RZ ;  /* 0x000000ffff067224 */ /* 0x000fe200078e00ff */
[C---:B0-----:R-:W-:Y:S02]  /*1630*/  ISETP.GE.AND P0, PT, R0.reuse, RZ, PT ;  /* 0x000000ff0000720c */ /* 0x041fe40003f06270 */
[----:B------:R-:W-:Y:S02]  /*1640*/  LOP3.LUT R0, R0, 0x7fffffff, RZ, 0xc0, !PT ;  /* 0x7fffffff00007812 */ /* 0x000fe400078ec0ff */
[----:B------:R-:W-:Y:S02]  /*1650*/  SEL R7, RZ, 0x7ff00000, !P0 ;  /* 0x7ff00000ff077807 */ /* 0x000fe40004000000 */
[----:B------:R-:W-:-:S03]  /*1660*/  ISETP.NE.AND P0, PT, R0, 0x3fe00000, PT ;  /* 0x3fe000000000780c */ /* 0x000fc60003f05270 */
[----:B------:R-:W-:-:S05]  /*1670*/  VIADD R0, R7, 0x80000000 ;  /* 0x8000000007007836 */ /* 0x000fca0000000000 */
[----:B------:R-:W-:-:S04]  /*1680*/  SEL R0, R0, R7, P0 ;  /* 0x0000000700007207 */ /* 0x000fc80000000000 */
[----:B------:R-:W-:-:S07]  /*1690*/  @!P2 SEL R7, R0, R7, P1 ;  /* 0x000000070007a207 */ /* 0x000fce0000800000 */
.L_x_23:
[----:B------:R-:W-:Y:S05]  /*16a0*/  BSYNC.RECONVERGENT B0 ;  /* 0x0000000000007941 */ /* 0x000fea0003800200 */
.L_x_22:
[----:B------:R-:W-:Y:S02]  /*16b0*/  DSETP.NEU.AND P0, PT, R24, 1, PT ;  /* 0x3ff000001800742a */ /* 0x000fe40003f0d000 */
[----:B------:R-:W-:-:S04]  /*16c0*/  DSETP.NEU.AND P1, PT, R4, RZ, PT ;  /* 0x000000ff0400722a */ /* 0x000fc80003f2d000 */
[----:B------:R-:W-:Y:S02]  /*16d0*/  FSEL R4, R6, RZ, P0 ;  /* 0x000000ff06047208 */ /* 0x000fe40000000000 */
[----:B------:R-:W-:Y:S02]  /*16e0*/  FSEL R6, R7, 1.875, P0 ;  /* 0x3ff0000007067808 */ /* 0x000fe40000000000 */
[----:B------:R-:W-:Y:S02]  /*16f0*/  FSEL R4, R4, RZ, P1 ;  /* 0x000000ff04047208 */ /* 0x000fe40000800000 */
[----:B------:R-:W-:Y:S01]  /*1700*/  FSEL R5, R6, 1.875, P1 ;  /* 0x3ff0000006057808 */ /* 0x000fe20000800000 */
[----:B------:R-:W-:Y:S06]  /*1710*/  BRA `(.L_x_16) ;  /* 0x0000000400007947 */ /* 0x000fec0003800000 */
.L_x_14:
[----:B------:R-:W-:-:S13]  /*1720*/  ISETP.GT.AND P0, PT, R0, 0x8, PT ;  /* 0x000000080000780c */ /* 0x000fda0003f04270 */
[----:B------:R-:W-:Y:S05]  /*1730*/  @P0 BRA `(.L_x_25) ;  /* 0x0000000000540947 */ /* 0x000fea0003800000 */
[----:B------:R-:W-:-:S05]  /*1740*/  VIADD R0, R0, 0xfffffffa ;  /* 0xfffffffa00007836 */ /* 0x000fca0000000000 */
[----:B------:R-:W-:-:S05]  /*1750*/  VIMNMX.U32 R0, PT, PT, R0, 0x3, PT ;  /* 0x0000000300007848 */ /* 0x000fca0003fe0000 */
[----:B------:R-:W-:-:S04]  /*1760*/  IMAD.SHL.U32 R0, R0, 0x4, RZ ;  /* 0x0000000400007824 */ /* 0x000fc800078e00ff */
[----:B------:R-:W0:Y:S02]  /*1770*/  LDC R6, c[0x2][R0+0x68] ;  /* 0x00801a0000067b82 */ /* 0x000e240000000800 */
[----:B0-----:R-:W-:-:S04]  /*1780*/  SHF.R.S32.HI R7, RZ, 0x1f, R6 ;  /* 0x0000001fff077819 */ /* 0x001fc80000011406 */
.L_x_93:
[----:B------:R-:W-:Y:S05]  /*1790*/  BRX R6 -0x17a0                                                  (*"BRANCH_TARGETS .L_x_94,.L_x_95,.L_x_96,.L_x_16"*) ;  /* 0xffffffe806187949 */ /* 0x000fea000383ffff */
.L_x_96:
[----:B------:R-:W0:Y:S01]  /*17a0*/  LDCU.64 UR4, c[0x0][0x388] ;  /* 0x00007100ff0477ac */ /* 0x000e220008000a00 */
[----:B------:R-:W-:Y:S01]  /*17b0*/  IMAD.MOV.U32 R4, RZ, RZ, RZ ;  /* 0x000000ffff047224 */ /* 0x000fe200078e00ff */
[----:B0----5:R-:W-:-:S06]  /*17c0*/  DSETP.GE.AND P0, PT, R24, UR4, PT ;  /* 0x0000000418007e2a */ /* 0x021fcc000bf06000 */
[----:B------:R-:W-:Y:S01]  /*17d0*/  FSEL R5, RZ, 1.875, !P0 ;  /* 0x3ff00000ff057808 */ /* 0x000fe20004000000 */
[----:B------:R-:W-:Y:S07]  /*17e0*/  BRA `(.L_x_16) ;  /* 0x0000000000cc7947 */ /* 0x000fee0003800000 */
.L_x_94:
[----:B------:R-:W0:Y:S01]  /*17f0*/  LDCU.64 UR4, c[0x0][0x388] ;  /* 0x00007100ff0477ac */ /* 0x000e220008000a00 */
[----:B------:R-:W-:Y:S01]  /*1800*/  IMAD.MOV.U32 R4, RZ, RZ, RZ ;  /* 0x000000ffff047224 */ /* 0x000fe200078e00ff */
[----:B0----5:R-:W-:-:S06]  /*1810*/  DSETP.GTU.AND P0, PT, R24, UR4, PT ;  /* 0x0000000418007e2a */ /* 0x021fcc000bf0c000 */
[----:B------:R-:W-:Y:S01]  /*1820*/  FSEL R5, RZ, 1.875, P0 ;  /* 0x3ff00000ff057808 */ /* 0x000fe20000000000 */
[----:B------:R-:W-:Y:S07]  /*1830*/  BRA `(.L_x_16) ;  /* 0x0000000000b87947 */ /* 0x000fee0003800000 */
.L_x_95:
[----:B------:R-:W0:Y:S01]  /*1840*/  LDCU.64 UR4, c[0x0][0x388] ;  /* 0x00007100ff0477ac */ /* 0x000e220008000a00 */
[----:B------:R-:W-:Y:S01]  /*1850*/  IMAD.MOV.U32 R4, RZ, RZ, RZ ;  /* 0x000000ffff047224 */ /* 0x000fe200078e00ff */
[----:B0----5:R-:W-:-:S06]  /*1860*/  DSETP.GT.AND P0, PT, R24, UR4, PT ;  /* 0x0000000418007e2a */ /* 0x021fcc000bf04000 */
[----:B------:R-:W-:Y:S01]  /*1870*/  FSEL R5, RZ, 1.875, !P0 ;  /* 0x3ff00000ff057808 */ /* 0x000fe20004000000 */
[----:B------:R-:W-:Y:S07]  /*1880*/  BRA `(.L_x_16) ;  /* 0x0000000000a47947 */ /* 0x000fee0003800000 */
.L_x_25:
[----:B------:R-:W-:-:S13]  /*1890*/  ISETP.GT.AND P0, PT, R0, 0xa, PT ;  /* 0x0000000a0000780c */ /* 0x000fda0003f04270 */
[----:B------:R-:W-:Y:S05]  /*18a0*/  @P0 BRA `(.L_x_26) ;  /* 0x0000000000400947 */ /* 0x000fea0003800000 */
[----:B------:R-:W-:-:S05]  /*18b0*/  IMAD.MOV.U32 R3, RZ, RZ, -0x9 ;  /* 0xfffffff7ff037424 */ /* 0x000fca00078e00ff */
[----:B------:R-:W-:-:S05]  /*18c0*/  VIADDMNMX.U32 R3, R0, R3, 0x2, PT ;  /* 0x0000000200037446 */ /* 0x000fca0003800003 */
[----:B------:R-:W-:-:S04]  /*18d0*/  IMAD.SHL.U32 R3, R3, 0x4, RZ ;  /* 0x0000000403037824 */ /* 0x000fc800078e00ff */
[----:B------:R-:W0:Y:S02]  /*18e0*/  LDC R6, c[0x2][R3+0x78] ;  /* 0x00801e0003067b82 */ /* 0x000e240000000800 */
[----:B0-----:R-:W-:-:S04]  /*18f0*/  SHF.R.S32.HI R7, RZ, 0x1f, R6 ;  /* 0x0000001fff077819 */ /* 0x001fc80000011406 */
.L_x_98:
[----:B------:R-:W-:Y:S05]  /*1900*/  BRX R6 -0x1910                                                  (*"BRANCH_TARGETS .L_x_99,.L_x_100,.L_x_16"*) ;  /* 0xffffffe406bc7949 */ /* 0x000fea000383ffff */
.L_x_100:
[----:B------:R-:W0:Y:S01]  /*1910*/  LDCU.64 UR4, c[0x0][0x388] ;  /* 0x00007100ff0477ac */ /* 0x000e220008000a00 */
[----:B------:R-:W-:Y:S01]  /*1920*/  IMAD.MOV.U32 R4, RZ, RZ, RZ ;  /* 0x000000ffff047224 */ /* 0x000fe200078e00ff */
[----:B0----5:R-:W-:-:S06]  /*1930*/  DSETP.NEU.AND P0, PT, R24, UR4, PT ;  /* 0x0000000418007e2a */ /* 0x021fcc000bf0d000 */
[----:B------:R-:W-:Y:S01]  /*1940*/  FSEL R5, RZ, 1.875, !P0 ;  /* 0x3ff00000ff057808 */ /* 0x000fe20004000000 */
[----:B------:R-:W-:Y:S07]  /*1950*/  BRA `(.L_x_16) ;  /* 0x0000000000707947 */ /* 0x000fee0003800000 */
.L_x_99:
[----:B------:R-:W0:Y:S01]  /*1960*/  LDCU.64 UR4, c[0x0][0x388] ;  /* 0x00007100ff0477ac */ /* 0x000e220008000a00 */
[----:B------:R-:W-:Y:S01]  /*1970*/  IMAD.MOV.U32 R4, RZ, RZ, RZ ;  /* 0x000000ffff047224 */ /* 0x000fe200078e00ff */
[----:B0----5:R-:W-:-:S06]  /*1980*/  DSETP.NEU.AND P0, PT, R24, UR4, PT ;  /* 0x0000000418007e2a */ /* 0x021fcc000bf0d000 */
[----:B------:R-:W-:Y:S01]  /*1990*/  FSEL R5, RZ, 1.875, P0 ;  /* 0x3ff00000ff057808 */ /* 0x000fe20000000000 */
[----:B------:R-:W-:Y:S07]  /*19a0*/  BRA `(.L_x_16) ;  /* 0x00000000005c7947 */ /* 0x000fee0003800000 */
.L_x_26:
[----:B------:R-:W-:-:S05]  /*19b0*/  IMAD.MOV.U32 R3, RZ, RZ, -0xb ;  /* 0xfffffff5ff037424 */ /* 0x000fca00078e00ff */
[----:B------:R-:W-:-:S05]  /*19c0*/  VIADDMNMX.U32 R3, R0, R3, 0x2, PT ;  /* 0x0000000200037446 */ /* 0x000fca0003800003 */
[----:B------:R-:W-:-:S04]  /*19d0*/  IMAD.SHL.U32 R3, R3, 0x4, RZ ;  /* 0x0000000403037824 */ /* 0x000fc800078e00ff */
[----:B------:R-:W0:Y:S02]  /*19e0*/  LDC R6, c[0x2][R3+0x84] ;  /* 0x0080210003067b82 */ /* 0x000e240000000800 */
[----:B0-----:R-:W-:-:S04]  /*19f0*/  SHF.R.S32.HI R7, RZ, 0x1f, R6 ;  /* 0x0000001fff077819 */ /* 0x001fc80000011406 */
.L_x_102:
[----:B------:R-:W-:Y:S05]  /*1a00*/  BRX R6 -0x1a10                                                  (*"BRANCH_TARGETS .L_x_103,.L_x_104,.L_x_16"*) ;  /* 0xffffffe4067c7949 */ /* 0x000fea000383ffff */
.L_x_104:
        /* <DEDUP_REMOVED lines=9> */
.L_x_103:
        /* <DEDUP_REMOVED lines=8> */
.L_x_16:
[----:B------:R-:W0:Y:S02]  /*1b20*/  LDC.64 R6, c[0x0][0x390] ;  /* 0x0000e400ff067b82 */ /* 0x000e240000000a00 */
[----:B0-----:R-:W-:-:S05]  /*1b30*/  IMAD.WIDE R6, R2, 0x8, R6 ;  /* 0x0000000802067825 */ /* 0x001fca00078e0206 */
[----:B------:R-:W-:Y:S01]  /*1b40*/  STG.E.64 desc[UR8][R6.64], R4 ;  /* 0x0000000406007986 */ /* 0x000fe2000c101b08 */
[----:B------:R-:W-:Y:S05]  /*1b50*/  EXIT ;  /* 0x000000000000794d */ /* 0x000fea0003800000 */
        .weak           $__internal_0_$__cuda_sm20_div_rn_f64_full
        .type           $__internal_0_$__cuda_sm20_div_rn_f64_full,@function
        .size           $__internal_0_$__cuda_sm20_div_rn_f64_full,($binCellScalarOp$__internal_accurate_pow - $__internal_0_$__cuda_sm20_div_rn_f64_full)
$__internal_0_$__cuda_sm20_div_rn_f64_full:
[C---:B------:R-:W-:Y:S01]  /*1b60*/  FSETP.GEU.AND P0, PT, |R7|.reuse, 1.469367938527859385e-39, PT ;  /* 0x001000000700780b */ /* 0x040fe20003f0e200 */
[----:B------:R-:W-:Y:S01]  /*1b70*/  IMAD.MOV.U32 R16, RZ, RZ, 0x1 ;  /* 0x00000001ff107424 */ /* 0x000fe200078e00ff */
[----:B------:R-:W-:Y:S01]  /*1b80*/  LOP3.LUT R4, R7, 0x800fffff, RZ, 0xc0, !PT ;  /* 0x800fffff07047812 */ /* 0x000fe200078ec0ff */
[----:B------:R-:W-:Y:S01]  /*1b90*/  BSSY.RECONVERGENT B1, `(.L_x_27) ;  /* 0x0000055000017945 */ /* 0x000fe20003800200 */
[C---:B------:R-:W-:Y:S02]  /*1ba0*/  FSETP.GEU.AND P2, PT, |R9|.reuse, 1.469367938527859385e-39, PT ;  /* 0x001000000900780b */ /* 0x040fe40003f4e200 */
[----:B------:R-:W-:Y:S01]  /*1bb0*/  LOP3.LUT R5, R4, 0x3ff00000, RZ, 0xfc, !PT ;  /* 0x3ff0000004057812 */ /* 0x000fe200078efcff */
[----:B------:R-:W-:Y:S01]  /*1bc0*/  IMAD.MOV.U32 R4, RZ, RZ, R6 ;  /* 0x000000ffff047224 */ /* 0x000fe200078e0006 */
[----:B------:R-:W-:Y:S02]  /*1bd0*/  LOP3.LUT R3, R9, 0x7ff00000, RZ, 0xc0, !PT ;  /* 0x7ff0000009037812 */ /* 0x000fe400078ec0ff */
[----:B------:R-:W-:-:S03]  /*1be0*/  LOP3.LUT R14, R7, 0x7ff00000, RZ, 0xc0, !PT ;  /* 0x7ff00000070e7812 */ /* 0x000fc600078ec0ff */
[----:B------:R-:W-:Y:S01]  /*1bf0*/  @!P0 DMUL R4, R6, 8.98846567431157953865e+307 ;  /* 0x7fe0000006048828 */ /* 0x000fe20000000000 */
[----:B------:R-:W-:-:S03]  /*1c00*/  ISETP.GE.U32.AND P1, PT, R3, R14, PT ;  /* 0x0000000e0300720c */ /* 0x000fc60003f26070 */
[----:B------:R-:W-:Y:S01]  /*1c10*/  @!P2 LOP3.LUT R12, R7, 0x7ff00000, RZ, 0xc0, !PT ;  /* 0x7ff00000070ca812 */ /* 0x000fe200078ec0ff */
[----:B------:R-:W-:Y:S01]  /*1c20*/  @!P2 IMAD.MOV.U32 R18, RZ, RZ, RZ ;  /* 0x000000ffff12a224 */ /* 0x000fe200078e00ff */
[----:B------:R-:W0:Y:S02]  /*1c30*/  MUFU.RCP64H R17, R5 ;  /* 0x0000000500117308 */ /* 0x000e240000001800 */
[----:B------:R-:W-:Y:S01]  /*1c40*/  @!P2 ISETP.GE.U32.AND P3, PT, R3, R12, PT ;  /* 0x0000000c0300a20c */ /* 0x000fe20003f66070 */
[----:B------:R-:W-:-:S05]  /*1c50*/  IMAD.MOV.U32 R12, RZ, RZ, 0x1ca00000 ;  /* 0x1ca00000ff0c7424 */ /* 0x000fca00078e00ff */
[----:B------:R-:W-:-:S04]  /*1c60*/  @!P2 SEL R13, R12, 0x63400000, !P3 ;  /* 0x634000000c0da807 */ /* 0x000fc80005800000 */
[----:B------:R-:W-:-:S04]  /*1c70*/  @!P2 LOP3.LUT R13, R13, 0x80000000, R9, 0xf8, !PT ;  /* 0x800000000d0da812 */ /* 0x000fc800078ef809 */
[----:B------:R-:W-:Y:S01]  /*1c80*/  @!P2 LOP3.LUT R19, R13, 0x100000, RZ, 0xfc, !PT ;  /* 0x001000000d13a812 */ /* 0x000fe200078efcff */
[----:B0-----:R-:W-:-:S08]  /*1c90*/  DFMA R10, R16, -R4, 1 ;  /* 0x3ff00000100a742b */ /* 0x001fd00000000804 */
[----:B------:R-:W-:-:S08]  /*1ca0*/  DFMA R10, R10, R10, R10 ;  /* 0x0000000a0a0a722b */ /* 0x000fd0000000000a */
[----:B------:R-:W-:Y:S01]  /*1cb0*/  DFMA R16, R16, R10, R16 ;  /* 0x0000000a1010722b */ /* 0x000fe20000000010 */
[----:B------:R-:W-:Y:S01]  /*1cc0*/  SEL R11, R12, 0x63400000, !P1 ;  /* 0x634000000c0b7807 */ /* 0x000fe20004800000 */
[----:B------:R-:W-:-:S03]  /*1cd0*/  IMAD.MOV.U32 R10, RZ, RZ, R8 ;  /* 0x000000ffff0a7224 */ /* 0x000fc600078e0008 */
[----:B------:R-:W-:-:S03]  /*1ce0*/  LOP3.LUT R11, R11, 0x800fffff, R9, 0xf8, !PT ;  /* 0x800fffff0b0b7812 */ /* 0x000fc600078ef809 */
[----:B------:R-:W-:-:S03]  /*1cf0*/  DFMA R20, R16, -R4, 1 ;  /* 0x3ff000001014742b */ /* 0x000fc60000000804 */
[----:B------:R-:W-:-:S05]  /*1d00*/  @!P2 DFMA R10, R10, 2, -R18 ;  /* 0x400000000a0aa82b */ /* 0x000fca0000000812 */
[----:B------:R-:W-:Y:S01]  /*1d10*/  DFMA R16, R16, R20, R16 ;  /* 0x000000141010722b */ /* 0x000fe20000000010 */
[----:B------:R-:W-:Y:S02]  /*1d20*/  IMAD.MOV.U32 R21, RZ, RZ, R3 ;  /* 0x000000ffff157224 */ /* 0x000fe400078e0003 */
[----:B------:R-:W-:Y:S01]  /*1d30*/  IMAD.MOV.U32 R20, RZ, RZ, R14 ;  /* 0x000000ffff147224 */ /* 0x000fe200078e000e */
[----:B------:R-:W-:Y:S02]  /*1d40*/  @!P0 LOP3.LUT R20, R5, 0x7ff00000, RZ, 0xc0, !PT ;  /* 0x7ff0000005148812 */ /* 0x000fe400078ec0ff */
[----:B------:R-:W-:Y:S02]  /*1d50*/  @!P2 LOP3.LUT R21, R11, 0x7ff00000, RZ, 0xc0, !PT ;  /* 0x7ff000000b15a812 */ /* 0x000fe400078ec0ff */
[----:B------:R-:W-:Y:S01]  /*1d60*/  DMUL R18, R16, R10 ;  /* 0x0000000a10127228 */ /* 0x000fe20000000000 */
[----:B------:R-:W-:Y:S02]  /*1d70*/  VIADD R22, R20, 0xffffffff ;  /* 0xffffffff14167836 */ /* 0x000fe40000000000 */
[----:B------:R-:W-:-:S05]  /*1d80*/  VIADD R13, R21, 0xffffffff ;  /* 0xffffffff150d7836 */ /* 0x000fca0000000000 */
[----:B------:R-:W-:Y:S01]  /*1d90*/  DFMA R14, R18, -R4, R10 ;  /* 0x80000004120e722b */ /* 0x000fe2000000000a */
[----:B------:R-:W-:-:S04]  /*1da0*/  ISETP.GT.U32.AND P0, PT, R13, 0x7feffffe, PT ;  /* 0x7feffffe0d00780c */ /* 0x000fc80003f04070 */
[----:B------:R-:W-:-:S03]  /*1db0*/  ISETP.GT.U32.OR P0, PT, R22, 0x7feffffe, P0 ;  /* 0x7feffffe1600780c */ /* 0x000fc60000704470 */
[----:B------:R-:W-:-:S10]  /*1dc0*/  DFMA R14, R16, R14, R18 ;  /* 0x0000000e100e722b */ /* 0x000fd40000000012 */
[----:B------:R-:W-:Y:S05]  /*1dd0*/  @P0 BRA `(.L_x_28) ;  /* 0x00000000006c0947 */ /* 0x000fea0003800000 */
[----:B------:R-:W-:-:S04]  /*1de0*/  LOP3.LUT R16, R7, 0x7ff00000, RZ, 0xc0, !PT ;  /* 0x7ff0000007107812 */ /* 0x000fc800078ec0ff */
[CC--:B------:R-:W-:Y:S02]  /*1df0*/  VIADDMNMX R8, R3.reuse, -R16.reuse, 0xb9600000, !PT ;  /* 0xb960000003087446 */ /* 0x0c0fe40007800910 */
[----:B------:R-:W-:Y:S02]  /*1e00*/  ISETP.GE.U32.AND P0, PT, R3, R16, PT ;  /* 0x000000100300720c */ /* 0x000fe40003f06070 */
[----:B------:R-:W-:Y:S02]  /*1e10*/  VIMNMX R8, PT, PT, R8, 0x46a00000, PT ;  /* 0x46a0000008087848 */ /* 0x000fe40003fe0100 */
[----:B------:R-:W-:-:S05]  /*1e20*/  SEL R3, R12, 0x63400000, !P0 ;  /* 0x634000000c037807 */ /* 0x000fca0004000000 */
[----:B------:R-:W-:Y:S02]  /*1e30*/  IMAD.IADD R3, R8, 0x1, -R3 ;  /* 0x0000000108037824 */ /* 0x000fe400078e0a03 */
[----:B------:R-:W-:Y:S02]  /*1e40*/  IMAD.MOV.U32 R8, RZ, RZ, RZ ;  /* 0x000000ffff087224 */ /* 0x000fe400078e00ff */
[----:B------:R-:W-:-:S06]  /*1e50*/  VIADD R9, R3, 0x7fe00000 ;  /* 0x7fe0000003097836 */ /* 0x000fcc0000000000 */
[----:B------:R-:W-:-:S10]  /*1e60*/  DMUL R12, R14, R8 ;  /* 0x000000080e0c7228 */ /* 0x000fd40000000000 */
[----:B------:R-:W-:-:S13]  /*1e70*/  FSETP.GTU.AND P0, PT, |R13|, 1.469367938527859385e-39, PT ;  /* 0x001000000d00780b */ /* 0x000fda0003f0c200 */
[----:B------:R-:W-:Y:S05]  /*1e80*/  @P0 BRA `(.L_x_29) ;  /* 0x0000000000940947 */ /* 0x000fea0003800000 */
[----:B------:R-:W-:Y:S01]  /*1e90*/  DFMA R4, R14, -R4, R10 ;  /* 0x800000040e04722b */ /* 0x000fe2000000000a */
[----:B------:R-:W-:-:S09]  /*1ea0*/  IMAD.MOV.U32 R8, RZ, RZ, RZ ;  /* 0x000000ffff087224 */ /* 0x000fd200078e00ff */
[C---:B------:R-:W-:Y:S02]  /*1eb0*/  FSETP.NEU.AND P0, PT, R5.reuse, RZ, PT ;  /* 0x000000ff0500720b */ /* 0x040fe40003f0d000 */
[----:B------:R-:W-:-:S04]  /*1ec0*/  LOP3.LUT R7, R5, 0x80000000, R7, 0x48, !PT ;  /* 0x8000000005077812 */ /* 0x000fc800078e4807 */
[----:B------:R-:W-:-:S07]  /*1ed0*/  LOP3.LUT R9, R7, R9, RZ, 0xfc, !PT ;  /* 0x0000000907097212 */ /* 0x000fce00078efcff */
[----:B------:R-:W-:Y:S05]  /*1ee0*/  @!P0 BRA `(.L_x_29) ;  /* 0x00000000007c8947 */ /* 0x000fea0003800000 */
[----:B------:R-:W-:Y:S01]  /*1ef0*/  IMAD.MOV R5, RZ, RZ, -R3 ;  /* 0x000000ffff057224 */ /* 0x000fe200078e0a03 */
[----:B------:R-:W-:Y:S01]  /*1f00*/  DMUL.RP R8, R14, R8 ;  /* 0x000000080e087228 */ /* 0x000fe20000008000 */
[----:B------:R-:W-:Y:S01]  /*1f10*/  IMAD.MOV.U32 R4, RZ, RZ, RZ ;  /* 0x000000ffff047224 */ /* 0x000fe200078e00ff */
[----:B------:R-:W-:-:S05]  /*1f20*/  IADD3 R3, PT, PT, -R3, -0x43300000, RZ ;  /* 0xbcd0000003037810 */ /* 0x000fca0007ffe1ff */
[----:B------:R-:W-:-:S03]  /*1f30*/  DFMA R4, R12, -R4, R14 ;  /* 0x800000040c04722b */ /* 0x000fc6000000000e */
[----:B------:R-:W-:-:S07]  /*1f40*/  LOP3.LUT R7, R9, R7, RZ, 0x3c, !PT ;  /* 0x0000000709077212 */ /* 0x000fce00078e3cff */
[----:B------:R-:W-:-:S04]  /*1f50*/  FSETP.NEU.AND P0, PT, |R5|, R3, PT ;  /* 0x000000030500720b */ /* 0x000fc80003f0d200 */
[----:B------:R-:W-:Y:S02]  /*1f60*/  FSEL R12, R8, R12, !P0 ;  /* 0x0000000c080c7208 */ /* 0x000fe40004000000 */
[----:B------:R-:W-:Y:S01]  /*1f70*/  FSEL R13, R7, R13, !P0 ;  /* 0x0000000d070d7208 */ /* 0x000fe20004000000 */
[----:B------:R-:W-:Y:S06]  /*1f80*/  BRA `(.L_x_29) ;  /* 0x0000000000547947 */ /* 0x000fec0003800000 */
.L_x_28:
[----:B------:R-:W-:-:S14]  /*1f90*/  DSETP.NAN.AND P0, PT, R8, R8, PT ;  /* 0x000000080800722a */ /* 0x000fdc0003f08000 */
[----:B------:R-:W-:Y:S05]  /*1fa0*/  @P0 BRA `(.L_x_30) ;  /* 0x0000000000440947 */ /* 0x000fea0003800000 */
[----:B------:R-:W-:-:S14]  /*1fb0*/  DSETP.NAN.AND P0, PT, R6, R6, PT ;  /* 0x000000060600722a */ /* 0x000fdc0003f08000 */
[----:B------:R-:W-:Y:S05]  /*1fc0*/  @P0 BRA `(.L_x_31) ;  /* 0x0000000000300947 */ /* 0x000fea0003800000 */
[----:B------:R-:W-:Y:S01]  /*1fd0*/  ISETP.NE.AND P0, PT, R21, R20, PT ;  /* 0x000000141500720c */ /* 0x000fe20003f05270 */
[----:B------:R-:W-:Y:S02]  /*1fe0*/  IMAD.MOV.U32 R12, RZ, RZ, 0x0 ;  /* 0x00000000ff0c7424 */ /* 0x000fe400078e00ff */
[----:B------:R-:W-:-:S10]  /*1ff0*/  IMAD.MOV.U32 R13, RZ, RZ, -0x80000 ;  /* 0xfff80000ff0d7424 */ /* 0x000fd400078e00ff */
[----:B------:R-:W-:Y:S05]  /*2000*/  @!P0 BRA `(.L_x_29) ;  /* 0x0000000000348947 */ /* 0x000fea0003800000 */
[----:B------:R-:W-:Y:S02]  /*2010*/  ISETP.NE.AND P0, PT, R21, 0x7ff00000, PT ;  /* 0x7ff000001500780c */ /* 0x000fe40003f05270 */
[----:B------:R-:W-:Y:S02]  /*2020*/  LOP3.LUT R13, R9, 0x80000000, R7, 0x48, !PT ;  /* 0x80000000090d7812 */ /* 0x000fe400078e4807 */
[----:B------:R-:W-:-:S13]  /*2030*/  ISETP.EQ.OR P0, PT, R20, RZ, !P0 ;  /* 0x000000ff1400720c */ /* 0x000fda0004702670 */
[----:B------:R-:W-:Y:S01]  /*2040*/  @P0 LOP3.LUT R3, R13, 0x7ff00000, RZ, 0xfc, !PT ;  /* 0x7ff000000d030812 */ /* 0x000fe200078efcff */
[----:B------:R-:W-:Y:S02]  /*2050*/  @!P0 IMAD.MOV.U32 R12, RZ, RZ, RZ ;  /* 0x000000ffff0c8224 */ /* 0x000fe400078e00ff */
[----:B------:R-:W-:Y:S02]  /*2060*/  @P0 IMAD.MOV.U32 R12, RZ, RZ, RZ ;  /* 0x000000ffff0c0224 */ /* 0x000fe400078e00ff */
[----:B------:R-:W-:Y:S01]  /*2070*/  @P0 IMAD.MOV.U32 R13, RZ, RZ, R3 ;  /* 0x000000ffff0d0224 */ /* 0x000fe200078e0003 */
[----:B------:R-:W-:Y:S06]  /*2080*/  BRA `(.L_x_29) ;  /* 0x0000000000147947 */ /* 0x000fec0003800000 */
.L_x_31:
[----:B------:R-:W-:Y:S01]  /*2090*/  LOP3.LUT R13, R7, 0x80000, RZ, 0xfc, !PT ;  /* 0x00080000070d7812 */ /* 0x000fe200078efcff */
[----:B------:R-:W-:Y:S01]  /*20a0*/  IMAD.MOV.U32 R12, RZ, RZ, R6 ;  /* 0x000000ffff0c7224 */ /* 0x000fe200078e0006 */
[----:B------:R-:W-:Y:S06]  /*20b0*/  BRA `(.L_x_29) ;  /* 0x0000000000087947 */ /* 0x000fec0003800000 */
.L_x_30:
[----:B------:R-:W-:Y:S01]  /*20c0*/  LOP3.LUT R13, R9, 0x80000, RZ, 0xfc, !PT ;  /* 0x00080000090d7812 */ /* 0x000fe200078efcff */
[----:B------:R-:W-:-:S07]  /*20d0*/  IMAD.MOV.U32 R12, RZ, RZ, R8 ;  /* 0x000000ffff0c7224 */ /* 0x000fce00078e0008 */
.L_x_29:
[----:B------:R-:W-:Y:S05]  /*20e0*/  BSYNC.RECONVERGENT B1 ;  /* 0x0000000000017941 */ /* 0x000fea0003800200 */
.L_x_27:
[----:B------:R-:W-:Y:S02]  /*20f0*/  IMAD.MOV.U32 R4, RZ, RZ, R0 ;  /* 0x000000ffff047224 */ /* 0x000fe400078e0000 */
[----:B------:R-:W-:-:S04]  /*2100*/  IMAD.MOV.U32 R5, RZ, RZ, 0x0 ;  /* 0x00000000ff057424 */ /* 0x000fc800078e00ff */
[----:B------:R-:W-:Y:S05]  /*2110*/  RET.REL.NODEC R4 `(binCellScalarOp) ;  /* 0xffffffdc04b87950 */ /* 0x000fea0003c3ffff */
        .type           $binCellScalarOp$__internal_accurate_pow,@function
        .size           $binCellScalarOp$__internal_accurate_pow,(.L_x_130 - $binCellScalarOp$__internal_accurate_pow)
$binCellScalarOp$__internal_accurate_pow:
[----:B------:R-:W-:Y:S01]  /*2120*/  ISETP.GT.U32.AND P2, PT, R27, 0xfffff, PT ;  /* 0x000fffff1b00780c */ /* 0x000fe20003f44070 */
[----:B------:R-:W-:Y:S01]  /*2130*/  IMAD.MOV.U32 R4, RZ, RZ, R12 ;  /* 0x000000ffff047224 */ /* 0x000fe200078e000c */
[----:B------:R-:W-:Y:S01]  /*2140*/  UMOV UR4, 0x7d2cafe2 ;  /* 0x7d2cafe200047882 */ /* 0x000fe20000000000 */
[--C-:B------:R-:W-:Y:S01]  /*2150*/  IMAD.MOV.U32 R5, RZ, RZ, R27.reuse ;  /* 0x000000ffff057224 */ /* 0x100fe200078e001b */
[----:B------:R-:W-:Y:S01]  /*2160*/  UMOV UR5, 0x3eb0f5ff ;  /* 0x3eb0f5ff00057882 */ /* 0x000fe20000000000 */
[--C-:B------:R-:W-:Y:S01]  /*2170*/  IMAD.MOV.U32 R6, RZ, RZ, R27.reuse ;  /* 0x000000ffff067224 */ /* 0x100fe200078e001b */
[----:B------:R-:W-:Y:S01]  /*2180*/  SHF.R.U32.HI R27, RZ, 0x14, R27 ;  /* 0x00000014ff1b7819 */ /* 0x000fe2000001161b */
[----:B------:R-:W-:Y:S01]  /*2190*/  IMAD.MOV.U32 R18, RZ, RZ, RZ ;  /* 0x000000ffff127224 */ /* 0x000fe200078e00ff */
[----:B------:R-:W-:Y:S01]  /*21a0*/  UMOV UR6, 0x3b39803f ;  /* 0x3b39803f00067882 */ /* 0x000fe20000000000 */
[----:B------:R-:W-:Y:S01]  /*21b0*/  IMAD.MOV.U32 R10, RZ, RZ, 0x41ad3b5a ;  /* 0x41ad3b5aff0a7424 */ /* 0x000fe200078e00ff */
[----:B------:R-:W-:Y:S01]  /*21c0*/  UMOV UR7, 0x3c7abc9e ;  /* 0x3c7abc9e00077882 */ /* 0x000fe20000000000 */
[----:B------:R-:W-:-:S02]  /*21d0*/  IMAD.MOV.U32 R11, RZ, RZ, 0x3ed0f5d2 ;  /* 0x3ed0f5d2ff0b7424 */ /* 0x000fc400078e00ff */
[----:B------:R-:W-:-:S10]  /*21e0*/  @!P2 DMUL R4, R4, 1.80143985094819840000e+16 ;  /* 0x435000000404a828 */ /* 0x000fd40000000000 */
[----:B------:R-:W-:Y:S01]  /*21f0*/  @!P2 IMAD.MOV.U32 R6, RZ, RZ, R5 ;  /* 0x000000ffff06a224 */ /* 0x000fe200078e0005 */
[----:B------:R-:W-:Y:S01]  /*2200*/  @!P2 LEA.HI R27, R5, 0xffffffca, RZ, 0xc ;  /* 0xffffffca051ba811 */ /* 0x000fe200078f60ff */
[----:B------:R-:W-:-:S03]  /*2210*/  @!P2 IMAD.MOV.U32 R12, RZ, RZ, R4 ;  /* 0x000000ffff0ca224 */ /* 0x000fc600078e0004 */
[----:B------:R-:W-:Y:S01]  /*2220*/  LOP3.LUT R6, R6, 0x800fffff, RZ, 0xc0, !PT ;  /* 0x800fffff06067812 */ /* 0x000fe200078ec0ff */
[----:B------:R-:W-:-:S03]  /*2230*/  VIADD R4, R27, 0xfffffc01 ;  /* 0xfffffc011b047836 */ /* 0x000fc60000000000 */
[----:B------:R-:W-:-:S04]  /*2240*/  LOP3.LUT R13, R6, 0x3ff00000, RZ, 0xfc, !PT ;  /* 0x3ff00000060d7812 */ /* 0x000fc800078efcff */
[----:B------:R-:W-:-:S13]  /*2250*/  ISETP.GE.U32.AND P3, PT, R13, 0x3ff6a09f, PT ;  /* 0x3ff6a09f0d00780c */ /* 0x000fda0003f66070 */
[----:B------:R-:W-:Y:S02]  /*2260*/  @P3 VIADD R7, R13, 0xfff00000 ;  /* 0xfff000000d073836 */ /* 0x000fe40000000000 */
[----:B------:R-:W-:Y:S02]  /*2270*/  @P3 VIADD R4, R27, 0xfffffc02 ;  /* 0xfffffc021b043836 */ /* 0x000fe40000000000 */
[----:B------:R-:W-:Y:S02]  /*2280*/  @P3 IMAD.MOV.U32 R13, RZ, RZ, R7 ;  /* 0x000000ffff0d3224 */ /* 0x000fe400078e0007 */
[----:B------:R-:W-:-:S04]  /*2290*/  IMAD.MOV.U32 R27, RZ, RZ, R3 ;  /* 0x000000ffff1b7224 */ /* 0x000fc800078e0003 */
[C---:B------:R-:W-:Y:S01]  /*22a0*/  DADD R8, R12.reuse, 1 ;  /* 0x3ff000000c087429 */ /* 0x040fe20000000000 */
[----:B------:R-:W-:Y:S01]  /*22b0*/  IMAD.SHL.U32 R3, R27, 0x2, RZ ;  /* 0x000000021b037824 */ /* 0x000fe200078e00ff */
[----:B------:R-:W-:-:S04]  /*22c0*/  DADD R12, R12, -1 ;  /* 0xbff000000c0c7429 */ /* 0x000fc80000000000 */
[----:B------:R-:W0:Y:S01]  /*22d0*/  MUFU.RCP64H R19, R9 ;  /* 0x0000000900137308 */ /* 0x000e220000001800 */
[----:B------:R-:W-:Y:S01]  /*22e0*/  ISETP.GT.U32.AND P2, PT, R3, -0x2000001, PT ;  /* 0xfdffffff0300780c */ /* 0x000fe20003f44070 */
[----:B0-----:R-:W-:-:S08]  /*22f0*/  DFMA R6, -R8, R18, 1 ;  /* 0x3ff000000806742b */ /* 0x001fd00000000112 */
[----:B------:R-:W-:-:S08]  /*2300*/  DFMA R6, R6, R6, R6 ;  /* 0x000000060606722b */ /* 0x000fd00000000006 */
[----:B------:R-:W-:-:S08]  /*2310*/  DFMA R18, R18, R6, R18 ;  /* 0x000000061212722b */ /* 0x000fd00000000012 */
[----:B------:R-:W-:-:S08]  /*2320*/  DMUL R6, R12, R18 ;  /* 0x000000120c067228 */ /* 0x000fd00000000000 */
[----:B------:R-:W-:-:S08]  /*2330*/  DFMA R6, R12, R18, R6 ;  /* 0x000000120c06722b */ /* 0x000fd00000000006 */
[CC--:B------:R-:W-:Y:S02]  /*2340*/  DMUL R16, R6.reuse, R6.reuse ;  /* 0x0000000606107228 */ /* 0x0c0fe40000000000 */
[----:B------:R-:W-:-:S06]  /*2350*/  DMUL R22, R6, R6 ;  /* 0x0000000606167228 */ /* 0x000fcc0000000000 */
[----:B------:R-:W-:Y:S01]  /*2360*/  DFMA R8, R16, UR4, R10 ;  /* 0x0000000410087c2b */ /* 0x000fe2000800000a */
[----:B------:R-:W-:Y:S01]  /*2370*/  UMOV UR4, 0x75488a3f ;  /* 0x75488a3f00047882 */ /* 0x000fe20000000000 */
[----:B------:R-:W-:Y:S01]  /*2380*/  UMOV UR5, 0x3ef3b20a ;  /* 0x3ef3b20a00057882 */ /* 0x000fe20000000000 */
[----:B------:R-:W-:-:S05]  /*2390*/  DADD R10, R12, -R6 ;  /* 0x000000000c0a7229 */ /* 0x000fca0000000806 */
[----:B------:R-:W-:Y:S01]  /*23a0*/  DFMA R8, R16, R8, UR4 ;  /* 0x0000000410087e2b */ /* 0x000fe20008000008 */
[----:B------:R-:W-:Y:S01]  /*23b0*/  UMOV UR4, 0xe4faecd5 ;  /* 0xe4faecd500047882 */ /* 0x000fe20000000000 */
[----:B------:R-:W-:Y:S01]  /*23c0*/  UMOV UR5, 0x3f1745cd ;  /* 0x3f1745cd00057882 */ /* 0x000fe20000000000 */
[----:B------:R-:W-:-:S05]  /*23d0*/  DADD R10, R10, R10 ;  /* 0x000000000a0a7229 */ /* 0x000fca000000000a */
[----:B------:R-:W-:Y:S01]  /*23e0*/  DFMA R8, R16, R8, UR4 ;  /* 0x0000000410087e2b */ /* 0x000fe20008000008 */
[----:B------:R-:W-:Y:S01]  /*23f0*/  UMOV UR4, 0x258a578b ;  /* 0x258a578b00047882 */ /* 0x000fe20000000000 */
[----:B------:R-:W-:Y:S01]  /*2400*/  UMOV UR5, 0x3f3c71c7 ;  /* 0x3f3c71c700057882 */ /* 0x000fe20000000000 */
[----:B------:R-:W-:-:S05]  /*2410*/  DFMA R10, R12, -R6, R10 ;  /* 0x800000060c0a722b */ /* 0x000fca000000000a */
[----:B------:R-:W-:Y:S01]  /*2420*/  DFMA R8, R16, R8, UR4 ;  /* 0x0000000410087e2b */ /* 0x000fe20008000008 */
[----:B------:R-:W-:Y:S01]  /*2430*/  UMOV UR4, 0x9242b910 ;  /* 0x9242b91000047882 */ /* 0x000fe20000000000 */
[----:B------:R-:W-:Y:S01]  /*2440*/  UMOV UR5, 0x3f624924 ;  /* 0x3f62492400057882 */ /* 0x000fe20000000000 */
[----:B------:R-:W-:Y:S02]  /*2450*/  DMUL R10, R18, R10 ;  /* 0x0000000a120a7228 */ /* 0x000fe40000000000 */
[----:B------:R-:W-:-:S03]  /*2460*/  DFMA R18, R6, R6, -R22 ;  /* 0x000000060612722b */ /* 0x000fc60000000816 */
[----:B------:R-:W-:Y:S01]  /*2470*/  DFMA R8, R16, R8, UR4 ;  /* 0x0000000410087e2b */ /* 0x000fe20008000008 */
[----:B------:R-:W-:Y:S01]  /*2480*/  UMOV UR4, 0x99999dfb ;  /* 0x99999dfb00047882 */ /* 0x000fe20000000000 */
[----:B------:R-:W-:-:S06]  /*2490*/  UMOV UR5, 0x3f899999 ;  /* 0x3f89999900057882 */ /* 0x000fcc0000000000 */
[----:B------:R-:W-:Y:S01]  /*24a0*/  DFMA R14, R16, R8, UR4 ;  /* 0x00000004100e7e2b */ /* 0x000fe20008000008 */
[----:B------:R-:W-:Y:S01]  /*24b0*/  UMOV UR4, 0x55555555 ;  /* 0x5555555500047882 */ /* 0x000fe20000000000 */
[----:B------:R-:W-:-:S06]  /*24c0*/  UMOV UR5, 0x3fb55555 ;  /* 0x3fb5555500057882 */ /* 0x000fcc0000000000 */
[----:B------:R-:W-:-:S08]  /*24d0*/  DFMA R8, R16, R14, UR4 ;  /* 0x0000000410087e2b */ /* 0x000fd0000800000e */
[----:B------:R-:W-:Y:S01]  /*24e0*/  DADD R12, -R8, UR4 ;  /* 0x00000004080c7e29 */ /* 0x000fe20008000100 */
[----:B------:R-:W-:Y:S01]  /*24f0*/  UMOV UR4, 0xb9e7b0 ;  /* 0x00b9e7b000047882 */ /* 0x000fe20000000000 */
[----:B------:R-:W-:-:S06]  /*2500*/  UMOV UR5, 0x3c46a4cb ;  /* 0x3c46a4cb00057882 */ /* 0x000fcc0000000000 */
[----:B------:R-:W-:Y:S02]  /*2510*/  DFMA R14, R16, R14, R12 ;  /* 0x0000000e100e722b */ /* 0x000fe4000000000c */
[----:B------:R-:W-:Y:S01]  /*2520*/  DMUL R12, R6, R22 ;  /* 0x00000016060c7228 */ /* 0x000fe20000000000 */
[----:B------:R-:W-:Y:S02]  /*2530*/  VIADD R17, R11, 0x100000 ;  /* 0x001000000b117836 */ /* 0x000fe40000000000 */
[----:B------:R-:W-:-:S03]  /*2540*/  IMAD.MOV.U32 R16, RZ, RZ, R10 ;  /* 0x000000ffff107224 */ /* 0x000fc600078e000a */
[----:B------:R-:W-:Y:S01]  /*2550*/  DADD R14, R14, -UR4 ;  /* 0x800000040e0e7e29 */ /* 0x000fe20008000000 */
[----:B------:R-:W-:Y:S01]  /*2560*/  UMOV UR4, 0x80000000 ;  /* 0x8000000000047882 */ /* 0x000fe20000000000 */
[C---:B------:R-:W-:Y:S01]  /*2570*/  DFMA R20, R6.reuse, R22, -R12 ;  /* 0x000000160614722b */ /* 0x040fe2000000080c */
[----:B------:R-:W-:Y:S01]  /*2580*/  UMOV UR5, 0x43300000 ;  /* 0x4330000000057882 */ /* 0x000fe20000000000 */
[----:B------:R-:W-:-:S04]  /*2590*/  DFMA R16, R6, R16, R18 ;  /* 0x000000100610722b */ /* 0x000fc80000000012 */
[----:B------:R-:W-:Y:S02]  /*25a0*/  DADD R18, R8, R14 ;  /* 0x0000000008127229 */ /* 0x000fe4000000000e */
[----:B------:R-:W-:-:S06]  /*25b0*/  DFMA R20, R10, R22, R20 ;  /* 0x000000160a14722b */ /* 0x000fcc0000000014 */
[----:B------:R-:W-:Y:S02]  /*25c0*/  DMUL R22, R18, R12 ;  /* 0x0000000c12167228 */ /* 0x000fe40000000000 */
[----:B------:R-:W-:Y:S02]  /*25d0*/  DFMA R16, R6, R16, R20 ;  /* 0x000000100610722b */ /* 0x000fe40000000014 */
[----:B------:R-:W-:-:S04]  /*25e0*/  DADD R20, R8, -R18 ;  /* 0x0000000008147229 */ /* 0x000fc80000000812 */
[----:B------:R-:W-:-:S04]  /*25f0*/  DFMA R8, R18, R12, -R22 ;  /* 0x0000000c1208722b */ /* 0x000fc80000000816 */
[----:B------:R-:W-:-:S04]  /*2600*/  DADD R20, R14, R20 ;  /* 0x000000000e147229 */ /* 0x000fc80000000014 */
[----:B------:R-:W-:-:S08]  /*2610*/  DFMA R8, R18, R16, R8 ;  /* 0x000000101208722b */ /* 0x000fd00000000008 */
[----:B------:R-:W-:-:S08]  /*2620*/  DFMA R20, R20, R12, R8 ;  /* 0x0000000c1414722b */ /* 0x000fd00000000008 */
[----:B------:R-:W-:-:S08]  /*2630*/  DADD R12, R22, R20 ;  /* 0x00000000160c7229 */ /* 0x000fd00000000014 */
[--C-:B------:R-:W-:Y:S02]  /*2640*/  DADD R8, R6, R12.reuse ;  /* 0x0000000006087229 */ /* 0x100fe4000000000c */
[----:B------:R-:W-:-:S06]  /*2650*/  DADD R22, R22, -R12 ;  /* 0x0000000016167229 */ /* 0x000fcc000000080c */
[----:B------:R-:W-:Y:S02]  /*2660*/  DADD R6, R6, -R8 ;  /* 0x0000000006067229 */ /* 0x000fe40000000808 */
[----:B------:R-:W-:-:S06]  /*2670*/  DADD R22, R20, R22 ;  /* 0x0000000014167229 */ /* 0x000fcc0000000016 */
[----:B------:R-:W-:-:S08]  /*2680*/  DADD R6, R12, R6 ;  /* 0x000000000c067229 */ /* 0x000fd00000000006 */
[----:B------:R-:W-:-:S08]  /*2690*/  DADD R6, R22, R6 ;  /* 0x0000000016067229 */ /* 0x000fd00000000006 */
[----:B------:R-:W-:Y:S01]  /*26a0*/  DADD R10, R10, R6 ;  /* 0x000000000a0a7229 */ /* 0x000fe20000000006 */
[----:B------:R-:W-:Y:S01]  /*26b0*/  LOP3.LUT R6, R4, 0x80000000, RZ, 0x3c, !PT ;  /* 0x8000000004067812 */ /* 0x000fe200078e3cff */
[----:B------:R-:W-:-:S06]  /*26c0*/  IMAD.MOV.U32 R7, RZ, RZ, 0x43300000 ;  /* 0x43300000ff077424 */ /* 0x000fcc00078e00ff */
[----:B------:R-:W-:Y:S02]  /*26d0*/  DADD R12, R8, R10 ;  /* 0x00000000080c7229 */ /* 0x000fe4000000000a */
[----:B------:R-:W-:Y:S01]  /*26e0*/  DADD R6, R6, -UR4 ;  /* 0x8000000406067e29 */ /* 0x000fe20008000000 */
[----:B------:R-:W-:Y:S01]  /*26f0*/  UMOV UR4, 0xfefa39ef ;  /* 0xfefa39ef00047882 */ /* 0x000fe20000000000 */
[----:B------:R-:W-:-:S04]  /*2700*/  UMOV UR5, 0x3fe62e42 ;  /* 0x3fe62e4200057882 */ /* 0x000fc80000000000 */
[--C-:B------:R-:W-:Y:S02]  /*2710*/  DADD R8, R8, -R12.reuse ;  /* 0x0000000008087229 */ /* 0x100fe4000000080c */
[----:B------:R-:W-:-:S06]  /*2720*/  DFMA R4, R6, UR4, R12 ;  /* 0x0000000406047c2b */ /* 0x000fcc000800000c */
[----:B------:R-:W-:Y:S02]  /*2730*/  DADD R8, R10, R8 ;  /* 0x000000000a087229 */ /* 0x000fe40000000008 */
[----:B------:R-:W-:-:S08]  /*2740*/  DFMA R14, R6, -UR4, R4 ;  /* 0x80000004060e7c2b */ /* 0x000fd00008000004 */
[----:B------:R-:W-:Y:S01]  /*2750*/  DADD R14, -R12, R14 ;  /* 0x000000000c0e7229 */ /* 0x000fe2000000010e */
[----:B------:R-:W-:Y:S01]  /*2760*/  LOP3.LUT R13, R27, 0xff0fffff, RZ, 0xc0, !PT ;  /* 0xff0fffff1b0d7812 */ /* 0x000fe200078ec0ff */
[----:B------:R-:W-:-:S03]  /*2770*/  IMAD.MOV.U32 R12, RZ, RZ, R26 ;  /* 0x000000ffff0c7224 */ /* 0x000fc600078e001a */
[----:B------:R-:W-:-:S03]  /*2780*/  SEL R13, R13, R27, P2 ;  /* 0x0000001b0d0d7207 */ /* 0x000fc60001000000 */
[----:B------:R-:W-:-:S08]  /*2790*/  DADD R8, R8, -R14 ;  /* 0x0000000008087229 */ /* 0x000fd0000000080e */
[----:B------:R-:W-:-:S08]  /*27a0*/  DFMA R6, R6, UR6, R8 ;  /* 0x0000000606067c2b */ /* 0x000fd00008000008 */
[----:B------:R-:W-:-:S08]  /*27b0*/  DADD R8, R4, R6 ;  /* 0x0000000004087229 */ /* 0x000fd00000000006 */
[----:B------:R-:W-:Y:S02]  /*27c0*/  DADD R10, R4, -R8 ;  /* 0x00000000040a7229 */ /* 0x000fe40000000808 */
[----:B------:R-:W-:-:S06]  /*27d0*/  DMUL R4, R8, R12 ;  /* 0x0000000c08047228 */ /* 0x000fcc0000000000 */
[----:B------:R-:W-:Y:S02]  /*27e0*/  DADD R10, R6, R10 ;  /* 0x00000000060a7229 */ /* 0x000fe4000000000a */
[----:B------:R-:W-:-:S08]  /*27f0*/  DFMA R8, R8, R12, -R4 ;  /* 0x0000000c0808722b */ /* 0x000fd00000000804 */
[----:B------:R-:W-:Y:S01]  /*2800*/  DFMA R10, R10, R12, R8 ;  /* 0x0000000c0a0a722b */ /* 0x000fe20000000008 */
[----:B------:R-:W-:Y:S02]  /*2810*/  IMAD.MOV.U32 R8, RZ, RZ, 0x652b82fe ;  /* 0x652b82feff087424 */ /* 0x000fe400078e00ff */
[----:B------:R-:W-:-:S05]  /*2820*/  IMAD.MOV.U32 R9, RZ, RZ, 0x3ff71547 ;  /* 0x3ff71547ff097424 */ /* 0x000fca00078e00ff */
[----:B------:R-:W-:-:S08]  /*2830*/  DADD R6, R4, R10 ;  /* 0x0000000004067229 */ /* 0x000fd0000000000a */
[----:B------:R-:W-:Y:S02]  /*2840*/  DFMA R8, R6, R8, 6.75539944105574400000e+15 ;  /* 0x433800000608742b */ /* 0x000fe40000000008 */
[----:B------:R-:W-:Y:S01]  /*2850*/  FSETP.GEU.AND P2, PT, |R7|, 4.1917929649353027344, PT ;  /* 0x4086232b0700780b */ /* 0x000fe20003f4e200 */
[----:B------:R-:W-:-:S05]  /*2860*/  DADD R4, R4, -R6 ;  /* 0x0000000004047229 */ /* 0x000fca0000000806 */
[----:B------:R-:W-:-:S03]  /*2870*/  DADD R12, R8, -6.75539944105574400000e+15 ;  /* 0xc3380000080c7429 */ /* 0x000fc60000000000 */
[----:B------:R-:W-:-:S05]  /*2880*/  DADD R10, R10, R4 ;  /* 0x000000000a0a7229 */ /* 0x000fca0000000004 */
[----:B------:R-:W-:Y:S01]  /*2890*/  DFMA R14, R12, -UR4, R6 ;  /* 0x800000040c0e7c2b */ /* 0x000fe20008000006 */
[----:B------:R-:W-:Y:S01]  /*28a0*/  UMOV UR4, 0x3b39803f ;  /* 0x3b39803f00047882 */ /* 0x000fe20000000000 */
[----:B------:R-:W-:-:S06]  /*28b0*/  UMOV UR5, 0x3c7abc9e ;  /* 0x3c7abc9e00057882 */ /* 0x000fcc0000000000 */
[----:B------:R-:W-:Y:S01]  /*28c0*/  DFMA R12, R12, -UR4, R14 ;  /* 0x800000040c0c7c2b */ /* 0x000fe2000800000e */
[----:B------:R-:W-:Y:S01]  /*28d0*/  UMOV UR4, 0x69ce2bdf ;  /* 0x69ce2bdf00047882 */ /* 0x000fe20000000000 */
[----:B------:R-:W-:Y:S01]  /*28e0*/  IMAD.MOV.U32 R14, RZ, RZ, -0x35dec16 ;  /* 0xfca213eaff0e7424 */ /* 0x000fe200078e00ff */
[----:B------:R-:W-:Y:S01]  /*28f0*/  UMOV UR5, 0x3e5ade15 ;  /* 0x3e5ade1500057882 */ /* 0x000fe20000000000 */
[----:B------:R-:W-:-:S06]  /*2900*/  IMAD.MOV.U32 R15, RZ, RZ, 0x3e928af3 ;  /* 0x3e928af3ff0f7424 */ /* 0x000fcc00078e00ff */
[----:B------:R-:W-:Y:S01]  /*2910*/  DFMA R14, R12, UR4, R14 ;  /* 0x000000040c0e7c2b */ /* 0x000fe2000800000e */
[----:B------:R-:W-:Y:S01]  /*2920*/  UMOV UR4, 0x62401315 ;  /* 0x6240131500047882 */ /* 0x000fe20000000000 */
[----:B------:R-:W-:-:S06]  /*2930*/  UMOV UR5, 0x3ec71dee ;  /* 0x3ec71dee00057882 */ /* 0x000fcc0000000000 */
[----:B------:R-:W-:Y:S01]  /*2940*/  DFMA R14, R12, R14, UR4 ;  /* 0x000000040c0e7e2b */ /* 0x000fe2000800000e */
        /* <DEDUP_REMOVED lines=20> */
[----:B------:R-:W-:-:S08]  /*2a90*/  DFMA R14, R12, R14, UR4 ;  /* 0x000000040c0e7e2b */ /* 0x000fd0000800000e */
[----:B------:R-:W-:-:S08]  /*2aa0*/  DFMA R14, R12, R14, 1 ;  /* 0x3ff000000c0e742b */ /* 0x000fd0000000000e */
[----:B------:R-:W-:-:S10]  /*2ab0*/  DFMA R12, R12, R14, 1 ;  /* 0x3ff000000c0c742b */ /* 0x000fd4000000000e */
[----:B------:R-:W-:Y:S02]  /*2ac0*/  IMAD R5, R8, 0x100000, R13 ;  /* 0x0010000008057824 */ /* 0x000fe400078e020d */
[----:B------:R-:W-:Y:S01]  /*2ad0*/  IMAD.MOV.U32 R4, RZ, RZ, R12 ;  /* 0x000000ffff047224 */ /* 0x000fe200078e000c */
[----:B------:R-:W-:Y:S06]  /*2ae0*/  @!P2 BRA `(.L_x_32) ;  /* 0x000000000030a947 */ /* 0x000fec0003800000 */
[----:B------:R-:W-:Y:S01]  /*2af0*/  FSETP.GEU.AND P3, PT, |R7|, 4.2275390625, PT ;  /* 0x408748000700780b */ /* 0x000fe20003f6e200 */
[C---:B------:R-:W-:Y:S02]  /*2b00*/  DADD R4, R6.reuse, +INF ;  /* 0x7ff0000006047429 */ /* 0x040fe40000000000 */
[----:B------:R-:W-:-:S08]  /*2b10*/  DSETP.GEU.AND P2, PT, R6, RZ, PT ;  /* 0x000000ff0600722a */ /* 0x000fd00003f4e000 */
[----:B------:R-:W-:Y:S02]  /*2b20*/  FSEL R4, R4, RZ, P2 ;  /* 0x000000ff04047208 */ /* 0x000fe40001000000 */
[----:B------:R-:W-:Y:S02]  /*2b30*/  @!P3 LEA.HI R3, R8, R8, RZ, 0x1 ;  /* 0x000000080803b211 */ /* 0x000fe400078f08ff */
[----:B------:R-:W-:Y:S02]  /*2b40*/  FSEL R5, R5, RZ, P2 ;  /* 0x000000ff05057208 */ /* 0x000fe40001000000 */
[----:B------:R-:W-:-:S05]  /*2b50*/  @!P3 SHF.R.S32.HI R3, RZ, 0x1, R3 ;  /* 0x00000001ff03b819 */ /* 0x000fca0000011403 */
[----:B------:R-:W-:Y:S02]  /*2b60*/  @!P3 IMAD.IADD R6, R8, 0x1, -R3 ;  /* 0x000000010806b824 */ /* 0x000fe400078e0a03 */
[----:B------:R-:W-:-:S03]  /*2b70*/  @!P3 IMAD R13, R3, 0x100000, R13 ;  /* 0x00100000030db824 */ /* 0x000fc600078e020d */
[----:B------:R-:W-:Y:S01]  /*2b80*/  @!P3 LEA R7, R6, 0x3ff00000, 0x14 ;  /* 0x3ff000000607b811 */ /* 0x000fe200078ea0ff */
[----:B------:R-:W-:-:S06]  /*2b90*/  @!P3 IMAD.MOV.U32 R6, RZ, RZ, RZ ;  /* 0x000000ffff06b224 */ /* 0x000fcc00078e00ff */
[----:B------:R-:W-:-:S11]  /*2ba0*/  @!P3 DMUL R4, R12, R6 ;  /* 0x000000060c04b228 */ /* 0x000fd60000000000 */
.L_x_32:
[----:B------:R-:W-:Y:S02]  /*2bb0*/  DFMA R10, R10, R4, R4 ;  /* 0x000000040a0a722b */ /* 0x000fe40000000004 */
[----:B------:R-:W-:-:S08]  /*2bc0*/  DSETP.NEU.AND P2, PT, |R4|, +INF , PT ;  /* 0x7ff000000400742a */ /* 0x000fd00003f4d200 */
[----:B------:R-:W-:Y:S01]  /*2bd0*/  FSEL R6, R4, R10, !P2 ;  /* 0x0000000a04067208 */ /* 0x000fe20005000000 */
[----:B------:R-:W-:Y:S01]  /*2be0*/  IMAD.MOV.U32 R4, RZ, RZ, R0 ;  /* 0x000000ffff047224 */ /* 0x000fe200078e0000 */
[----:B------:R-:W-:Y:S01]  /*2bf0*/  FSEL R7, R5, R11, !P2 ;  /* 0x0000000b05077208 */ /* 0x000fe20005000000 */
[----:B------:R-:W-:-:S04]  /*2c00*/  IMAD.MOV.U32 R5, RZ, RZ, 0x0 ;  /* 0x00000000ff057424 */ /* 0x000fc800078e00ff */
[----:B------:R-:W-:Y:S05]  /*2c10*/  RET.REL.NODEC R4 `(binCellScalarOp) ;  /* 0xffffffd004f87950 */ /* 0x000fea0003c3ffff */
.L_x_33:
[----:B------:R-:W-:-:S00]  /*2c20*/  BRA `(.L_x_33) ;  /* 0xfffffffc00fc7947 */ /* 0x000fc0000383ffff */
[----:B------:R-:W-:-:S00]  /*2c30*/  NOP ;  /* 0x0000000000007918 */ /* 0x000fc00000000000 */
        /* <DEDUP_REMOVED lines=12> */
.L_x_130:


//--------------------- .text.binCellOp           --------------------------
	.section	.text.binCellOp,"ax",@progbits
	.align	128
        .global         binCellOp
        .type           binCellOp,@function
        .size           binCellOp,(.L_x_132 - binCellOp)
        .other          binCellOp,@"STO_CUDA_ENTRY STV_DEFAULT"
binCellOp:
.text.binCellOp:
[----:B------:R-:W-:Y:S01]  /*0000*/  LDC R1, c[0x0][0x37c] ;  /* 0x0000df00ff017b82 */ /* 0x000fe20000000800 */
[----:B------:R-:W0:Y:S07]  /*0010*/  S2R R5, SR_TID.Y ;  /* 0x0000000000057919 */ /* 0x000e2e0000002200 */
[----:B------:R-:W1:Y:S01]  /*0020*/  LDC R0, c[0x0][0x360] ;  /* 0x0000d800ff007b82 */ /* 0x000e620000000800 */
[----:B------:R-:W2:Y:S01]  /*0030*/  LDCU.64 UR6, c[0x0][0x398] ;  /* 0x00007300ff0677ac */ /* 0x000ea20008000a00 */
[----:B------:R-:W1:Y:S06]  /*0040*/  S2R R3, SR_TID.X ;  /* 0x0000000000037919 */ /* 0x000e6c0000002100 */
[----:B------:R-:W0:Y:S08]  /*0050*/  S2UR UR5, SR_CTAID.Y ;  /* 0x00000000000579c3 */ /* 0x000e300000002600 */
[----:B------:R-:W0:Y:S08]  /*0060*/  LDC R2, c[0x0][0x364] ;  /* 0x0000d900ff027b82 */ /* 0x000e300000000800 */
[----:B------:R-:W1:Y:S01]  /*0070*/  S2UR UR4, SR_CTAID.X ;  /* 0x00000000000479c3 */ /* 0x000e620000002500 */
[----:B0-----:R-:W-:-:S05]  /*0080*/  IMAD R2, R2, UR5, R5 ;  /* 0x0000000502027c24 */ /* 0x001fca000f8e0205 */
[----:B--2---:R-:W-:Y:S01]  /*0090*/  ISETP.GE.AND P0, PT, R2, UR7, PT ;  /* 0x0000000702007c0c */ /* 0x004fe2000bf06270 */
[----:B-1----:R-:W-:-:S05]  /*00a0*/  IMAD R0, R0, UR4, R3 ;  /* 0x0000000400007c24 */ /* 0x002fca000f8e0203 */
[----:B------:R-:W-:-:S13]  /*00b0*/  ISETP.GE.OR P0, PT, R0, UR6, P0 ;  /* 0x0000000600007c0c */ /* 0x000fda0008706670 */
[----:B------:R-:W-:Y:S05]  /*00c0*/  @P0 EXIT ;  /* 0x000000000000094d */ /* 0x000fea0003800000 */
[----:B------:R-:W0:Y:S01]  /*00d0*/  LDC R8, c[0x0][0x3a0] ;  /* 0x0000e800ff087b82 */ /* 0x000e220000000800 */
[----:B------:R-:W-:Y:S01]  /*00e0*/  IMAD.MOV.U32 R3, RZ, RZ, R0 ;  /* 0x000000ffff037224 */ /* 0x000fe200078e0000 */
[----:B------:R-:W1:Y:S03]  /*00f0*/  LDCU.64 UR4, c[0x0][0x358] ;  /* 0x00006b00ff0477ac */ /* 0x000e660008000a00 */
[----:B------:R-:W-:Y:S02]  /*0100*/  IMAD R0, R3, UR7, R2 ;  /* 0x0000000703007c24 */ /* 0x000fe4000f8e0202 */
[----:B------:R-:W-:Y:S01]  /*0110*/  IMAD.MOV.U32 R9, RZ, RZ, R3 ;  /* 0x000000ffff097224 */ /* 0x000fe200078e0003 */
[----:B------:R-:W2:Y:S08]  /*0120*/  LDC R10, c[0x0][0x3a4] ;  /* 0x0000e900ff0a7b82 */ /* 0x000eb00000000800 */
[----:B------:R-:W3:Y:S08]  /*0130*/  LDC.64 R4, c[0x0][0x380] ;  /* 0x0000e000ff047b82 */ /* 0x000ef00000000a00 */
[----:B------:R-:W4:Y:S01]  /*0140*/  LDC.64 R6, c[0x0][0x388] ;  /* 0x0000e200ff067b82 */ /* 0x000f220000000a00 */
[----:B0-----:R-:W-:-:S02]  /*0150*/  ISETP.NE.AND P0, PT, R8, 0x1, PT ;  /* 0x000000010800780c */ /* 0x001fc40003f05270 */
[----:B--2---:R-:W-:-:S11]  /*0160*/  ISETP.NE.AND P1, PT, R10, 0x1, PT ;  /* 0x000000010a00780c */ /* 0x004fd60003f25270 */
[----:B-1----:R-:W-:Y:S05]  /*0170*/  @!P0 BRA `(.L_x_34) ;  /* 0x00000000000c8947 */ /* 0x002fea0003800000 */
[----:B------:R-:W-:Y:S01]  /*0180*/  ISETP.NE.AND P0, PT, R8, 0x2, PT ;  /* 0x000000020800780c */ /* 0x000fe20003f05270 */
[----:B------:R-:W-:-:S12]  /*0190*/  IMAD.MOV.U32 R9, RZ, RZ, R2 ;  /* 0x000000ffff097224 */ /* 0x000fd800078e0002 */
[----:B------:R-:W-:-:S07]  /*01a0*/  @P0 IMAD.MOV.U32 R9, RZ, RZ, R0 ;  /* 0x000000ffff090224 */ /* 0x000fce00078e0000 */
.L_x_34:
[----:B------:R-:W-:Y:S05]  /*01b0*/  @!P1 BRA `(.L_x_35) ;  /* 0x00000000000c9947 */ /* 0x000fea0003800000 */
[----:B------:R-:W-:Y:S01]  /*01c0*/  ISETP.NE.AND P0, PT, R10, 0x2, PT ;  /* 0x000000020a00780c */ /* 0x000fe20003f05270 */
[----:B------:R-:W-:-:S12]  /*01d0*/  IMAD.MOV.U32 R3, RZ, RZ, R2 ;  /* 0x000000ffff037224 */ /* 0x000fd800078e0002 */
[----:B------:R-:W-:-:S07]  /*01e0*/  @P0 IMAD.MOV.U32 R3, RZ, RZ, R0 ;  /* 0x000000ffff030224 */ /* 0x000fce00078e0000 */
.L_x_35:
[----:B---3--:R-:W-:Y:S01]  /*01f0*/  IMAD.WIDE R4, R9, 0x8, R4 ;  /* 0x0000000809047825 */ /* 0x008fe200078e0204 */
[----:B------:R-:W0:Y:S03]  /*0200*/  LDC R8, c[0x0][0x3a8] ;  /* 0x0000ea00ff087b82 */ /* 0x000e260000000800 */
[----:B----4-:R-:W-:Y:S02]  /*0210*/  IMAD.WIDE R6, R3, 0x8, R6 ;  /* 0x0000000803067825 */ /* 0x010fe400078e0206 */
[----:B------:R-:W5:Y:S04]  /*0220*/  LDG.E.64 R4, desc[UR4][R4.64] ;  /* 0x0000000404047981 */ /* 0x000f68000c1e1b00 */
[----:B------:R-:W5:Y:S01]  /*0230*/  LDG.E.64 R6, desc[UR4][R6.64] ;  /* 0x0000000406067981 */ /* 0x000f62000c1e1b00 */
[----:B------:R-:W-:-:S02]  /*0240*/  IMAD.MOV.U32 R2, RZ, RZ, 0x0 ;  /* 0x00000000ff027424 */ /* 0x000fc400078e00ff */
[----:B------:R-:W-:Y:S01]  /*0250*/  IMAD.MOV.U32 R3, RZ, RZ, -0x3f70c800 ;  /* 0xc08f3800ff037424 */ /* 0x000fe200078e00ff */
[----:B0-----:R-:W-:-:S13]  /*0260*/  ISETP.GT.AND P0, PT, R8, 0x5, PT ;  /* 0x000000050800780c */ /* 0x001fda0003f04270 */
[----:B------:R-:W-:Y:S05]  /*0270*/  @P0 BRA `(.L_x_36) ;  /* 0x0000000400c80947 */ /* 0x000fea0003800000 */
[----:B------:R-:W-:-:S13]  /*0280*/  ISETP.GT.AND P0, PT, R8, 0x2, PT ;  /* 0x000000020800780c */ /* 0x000fda0003f04270 */
[----:B------:R-:W-:Y:S05]  /*0290*/  @P0 BRA `(.L_x_37) ;  /* 0x00000000002c0947 */ /* 0x000fea0003800000 */
[----:B------:R-:W-:-:S05]  /*02a0*/  VIMNMX.U32 R8, PT, PT, R8, 0x3, PT ;  /* 0x0000000308087848 */ /* 0x000fca0003fe0000 */
[----:B------:R-:W-:-:S04]  /*02b0*/  IMAD.SHL.U32 R10, R8, 0x4, RZ ;  /* 0x00000004080a7824 */ /* 0x000fc800078e00ff */
[----:B------:R-:W0:Y:S02]  /*02c0*/  LDC R8, c[0x2][R10] ;  /* 0x008000000a087b82 */ /* 0x000e240000000800 */
[----:B0-----:R-:W-:-:S04]  /*02d0*/  SHF.R.S32.HI R9, RZ, 0x1f, R8 ;  /* 0x0000001fff097819 */ /* 0x001fc80000011408 */
.L_x_106:
[----:B------:R-:W-:Y:S05]  /*02e0*/  BRX R8 -0x2f0                                                   (*"BRANCH_TARGETS .L_x_107,.L_x_108,.L_x_109,.L_x_38"*) ;  /* 0xfffffffc08447949 */ /* 0x000fea000383ffff */
.L_x_109:
[----:B-----5:R-:W-:Y:S01]  /*02f0*/  DMUL R2, R4, R6 ;  /* 0x0000000604027228 */ /* 0x020fe20000000000 */
[----:B------:R-:W-:Y:S10]  /*0300*/  BRA `(.L_x_38) ;  /* 0x0000000800887947 */ /* 0x000ff40003800000 */
.L_x_107:
[----:B-----5:R-:W-:Y:S01]  /*0310*/  DADD R2, R4, R6 ;  /* 0x0000000004027229 */ /* 0x020fe20000000006 */
[----:B------:R-:W-:Y:S10]  /*0320*/  BRA `(.L_x_38) ;  /* 0x0000000800807947 */ /* 0x000ff40003800000 */
.L_x_108:
[----:B-----5:R-:W-:Y:S01]  /*0330*/  DADD R2, R4, -R6 ;  /* 0x0000000004027229 */ /* 0x020fe20000000806 */
[----:B------:R-:W-:Y:S10]  /*0340*/  BRA `(.L_x_38) ;  /* 0x0000000800787947 */ /* 0x000ff40003800000 */
.L_x_37:
[----:B------:R-:W-:-:S05]  /*0350*/  IMAD.MOV.U32 R9, RZ, RZ, -0x3 ;  /* 0xfffffffdff097424 */ /* 0x000fca00078e00ff */
[----:B------:R-:W-:-:S05]  /*0360*/  VIADDMNMX.U32 R8, R8, R9, 0x3, PT ;  /* 0x0000000308087446 */ /* 0x000fca0003800009 */
[----:B------:R-:W-:-:S04]  /*0370*/  IMAD.SHL.U32 R10, R8, 0x4, RZ ;  /* 0x00000004080a7824 */ /* 0x000fc800078e00ff */
[----:B------:R-:W0:Y:S02]  /*0380*/  LDC R8, c[0x2][R10+0x10] ;  /* 0x008004000a087b82 */ /* 0x000e240000000800 */
[----:B0-----:R-:W-:-:S04]  /*0390*/  SHF.R.S32.HI R9, RZ, 0x1f, R8 ;  /* 0x0000001fff097819 */ /* 0x001fc80000011408 */
.L_x_111:
[----:B------:R-:W-:Y:S05]  /*03a0*/  BRX R8 -0x3b0                                                   (*"BRANCH_TARGETS .L_x_112,.L_x_113,.L_x_114,.L_x_38"*) ;  /* 0xfffffffc08147949 */ /* 0x000fea000383ffff */
.L_x_114:
[----:B-----5:R-:W-:Y:S01]  /*03b0*/  DSETP.GEU.AND P0, PT, R4, R6, PT ;  /* 0x000000060400722a */ /* 0x020fe20003f0e000 */
[----:B------:R-:W-:-:S05]  /*03c0*/  IMAD.MOV.U32 R2, RZ, RZ, RZ ;  /* 0x000000ffff027224 */ /* 0x000fca00078e00ff */
[----:B------:R-:W-:Y:S01]  /*03d0*/  FSEL R3, RZ, 1.875, P0 ;  /* 0x3ff00000ff037808 */ /* 0x000fe20000000000 */
[----:B------:R-:W-:Y:S07]  /*03e0*/  BRA `(.L_x_38) ;  /* 0x0000000800507947 */ /* 0x000fee0003800000 */
.L_x_112:
[----:B-----5:R-:W0:Y:S01]  /*03f0*/  MUFU.RCP64H R3, R7 ;  /* 0x0000000700037308 */ /* 0x020e220000001800 */
[----:B------:R-:W-:Y:S01]  /*0400*/  IMAD.MOV.U32 R2, RZ, RZ, 0x1 ;  /* 0x00000001ff027424 */ /* 0x000fe200078e00ff */
[----:B------:R-:W-:Y:S01]  /*0410*/  FSETP.GEU.AND P1, PT, |R5|, 6.5827683646048100446e-37, PT ;  /* 0x036000000500780b */ /* 0x000fe20003f2e200 */
[----:B------:R-:W-:Y:S04]  /*0420*/  BSSY.RECONVERGENT B0, `(.L_x_39) ;  /* 0x000000e000007945 */ /* 0x000fe80003800200 */
[----:B0-----:R-:W-:-:S08]  /*0430*/  DFMA R8, -R6, R2, 1 ;  /* 0x3ff000000608742b */ /* 0x001fd00000000102 */
[----:B------:R-:W-:-:S08]  /*0440*/  DFMA R8, R8, R8, R8 ;  /* 0x000000080808722b */ /* 0x000fd00000000008 */
[----:B------:R-:W-:-:S08]  /*0450*/  DFMA R8, R2, R8, R2 ;  /* 0x000000080208722b */ /* 0x000fd00000000002 */
[----:B------:R-:W-:-:S08]  /*0460*/  DFMA R2, -R6, R8, 1 ;  /* 0x3ff000000602742b */ /* 0x000fd00000000108 */
[----:B------:R-:W-:-:S08]  /*0470*/  DFMA R2, R8, R2, R8 ;  /* 0x000000020802722b */ /* 0x000fd00000000008 */
[----:B------:R-:W-:-:S08]  /*0480*/  DMUL R8, R4, R2 ;  /* 0x0000000204087228 */ /* 0x000fd00000000000 */
[----:B------:R-:W-:-:S08]  /*0490*/  DFMA R10, -R6, R8, R4 ;  /* 0x00000008060a722b */ /* 0x000fd00000000104 */
[----:B------:R-:W-:-:S10]  /*04a0*/  DFMA R2, R2, R10, R8 ;  /* 0x0000000a0202722b */ /* 0x000fd40000000008 */
[----:B------:R-:W-:-:S05]  /*04b0*/  FFMA R8, RZ, R7, R3 ;  /* 0x00000007ff087223 */ /* 0x000fca0000000003 */
[----:B------:R-:W-:-:S13]  /*04c0*/  FSETP.GT.AND P0, PT, |R8|, 1.469367938527859385e-39, PT ;  /* 0x001000000800780b */ /* 0x000fda0003f04200 */
[----:B------:R-:W-:Y:S05]  /*04d0*/  @P0 BRA P1, `(.L_x_40) ;  /* 0x0000000000080947 */ /* 0x000fea0000800000 */
[----:B------:R-:W-:-:S07]  /*04e0*/  MOV R10, 0x500 ;  /* 0x00000500000a7802 */ /* 0x000fce0000000f00 */
[----:B------:R-:W-:Y:S05]  /*04f0*/  CALL.REL.NOINC `($__internal_1_$__cuda_sm20_div_rn_f64_full) ;  /* 0x00000008001c7944 */ /* 0x000fea0003c00000 */
.L_x_40:
[----:B------:R-:W-:Y:S05]  /*0500*/  BSYNC.RECONVERGENT B0 ;  /* 0x0000000000007941 */ /* 0x000fea0003800200 */
.L_x_39:
[----:B------:R-:W-:Y:S05]  /*0510*/  BRA `(.L_x_38) ;  /* 0x0000000800047947 */ /* 0x000fea0003800000 */
.L_x_113:
[----:B-----5:R-:W-:Y:S01]  /*0520*/  SHF.R.U32.HI R2, RZ, 0x14, R7 ;  /* 0x00000014ff027819 */ /* 0x020fe20000011607 */
[----:B------:R-:W-:Y:S01]  /*0530*/  DSETP.NEU.AND P2, PT, R4, RZ, PT ;  /* 0x000000ff0400722a */ /* 0x000fe20003f4d000 */
[----:B------:R-:W-:Y:S02]  /*0540*/  BSSY.RECONVERGENT B0, `(.L_x_41) ;  /* 0x000001f000007945 */ /* 0x000fe40003800200 */
[----:B------:R-:W-:-:S03]  /*0550*/  LOP3.LUT R2, R2, 0x7ff, RZ, 0xc0, !PT ;  /* 0x000007ff02027812 */ /* 0x000fc600078ec0ff */
[----:B------:R-:W-:Y:S02]  /*0560*/  ISETP.GE.OR P3, PT, R7, RZ, P2 ;  /* 0x000000ff0700720c */ /* 0x000fe40001766670 */
[----:B------:R-:W-:-:S05]  /*0570*/  VIADD R3, R2, 0xfffffc0c ;  /* 0xfffffc0c02037836 */ /* 0x000fca0000000000 */
[CC--:B------:R-:W-:Y:S02]  /*0580*/  SHF.L.U32 R2, R6.reuse, R3.reuse, RZ ;  /* 0x0000000306027219 */ /* 0x0c0fe400000006ff */
[----:B------:R-:W-:Y:S02]  /*0590*/  SHF.L.U64.HI R3, R6, R3, R7 ;  /* 0x0000000306037219 */ /* 0x000fe40000010207 */
[----:B------:R-:W-:Y:S01]  /*05a0*/  ISETP.NE.U32.AND P0, PT, R2, RZ, PT ;  /* 0x000000ff0200720c */ /* 0x000fe20003f05070 */
[----:B------:R-:W-:-:S03]  /*05b0*/  @!P2 IMAD.MOV.U32 R2, RZ, RZ, RZ ;  /* 0x000000ffff02a224 */ /* 0x000fc600078e00ff */
[----:B------:R-:W-:-:S04]  /*05c0*/  ISETP.NE.AND.EX P0, PT, R3, -0x80000000, PT, P0 ;  /* 0x800000000300780c */ /* 0x000fc80003f05300 */
[----:B------:R-:W-:-:S09]  /*05d0*/  PLOP3.LUT P1, PT, P0, PT, PT, 0x8, 0x80 ;  /* 0x000000000080781c */ /* 0x000fd2000072e170 */
[----:B------:R-:W-:-:S06]  /*05e0*/  @!P2 DSETP.NEU.AND P1, PT, |R6|, 0.5, !P0 ;  /* 0x3fe000000600a42a */ /* 0x000fcc000472d200 */
[----:B------:R-:W-:-:S04]  /*05f0*/  @!P2 SEL R3, R5, RZ, P1 ;  /* 0x000000ff0503a207 */ /* 0x000fc80000800000 */
[----:B------:R-:W-:Y:S01]  /*0600*/  @!P3 LOP3.LUT R3, R3, 0x7ff00000, RZ, 0xfc, !PT ;  /* 0x7ff000000303b812 */ /* 0x000fe200078efcff */
[----:B------:R-:W-:Y:S06]  /*0610*/  @!P2 BRA `(.L_x_42) ;  /* 0x000000000044a947 */ /* 0x000fec0003800000 */
[----:B------:R-:W-:Y:S01]  /*0620*/  DADD R10, -RZ, |R4| ;  /* 0x00000000ff0a7229 */ /* 0x000fe20000000504 */
[----:B------:R-:W-:Y:S01]  /*0630*/  BSSY.RECONVERGENT B1, `(.L_x_43) ;  /* 0x0000003000017945 */ /* 0x000fe20003800200 */
[----:B------:R-:W-:-:S09]  /*0640*/  MOV R20, 0x660 ;  /* 0x0000066000147802 */ /* 0x000fd20000000f00 */
[----:B------:R-:W-:Y:S05]  /*0650*/  CALL.REL.NOINC `($binCellOp$__internal_accurate_pow) ;  /* 0x0000000c00387944 */ /* 0x000fea0003c00000 */
[----:B------:R-:W-:Y:S05]  /*0660*/  BSYNC.RECONVERGENT B1 ;  /* 0x0000000000017941 */ /* 0x000fea0003800200 */
.L_x_43:
[----:B------:R-:W-:Y:S01]  /*0670*/  IMAD.MOV.U32 R8, RZ, RZ, R11 ;  /* 0x000000ffff087224 */ /* 0x000fe200078e000b */
[----:B------:R-:W0:Y:S01]  /*0680*/  FRND.F64.TRUNC R2, R6 ;  /* 0x0000000600027313 */ /* 0x000e22000030d800 */
[----:B------:R-:W-:Y:S01]  /*0690*/  IMAD.MOV.U32 R9, RZ, RZ, R12 ;  /* 0x000000ffff097224 */ /* 0x000fe200078e000c */
[----:B------:R-:W-:-:S05]  /*06a0*/  ISETP.GE.AND P2, PT, R5, RZ, PT ;  /* 0x000000ff0500720c */ /* 0x000fca0003f46270 */
[----:B------:R-:W-:Y:S02]  /*06b0*/  DADD R8, -RZ, -R8 ;  /* 0x00000000ff087229 */ /* 0x000fe40000000908 */
[----:B0-----:R-:W-:-:S08]  /*06c0*/  DSETP.NEU.AND P0, PT, R6, R2, PT ;  /* 0x000000020600722a */ /* 0x001fd00003f0d000 */
[-C--:B------:R-:W-:Y:S02]  /*06d0*/  FSEL R8, R8, R11.reuse, P1 ;  /* 0x0000000b08087208 */ /* 0x080fe40000800000 */
[-C--:B------:R-:W-:Y:S02]  /*06e0*/  FSEL R9, R9, R12.reuse, P1 ;  /* 0x0000000c09097208 */ /* 0x080fe40000800000 */
[----:B------:R-:W-:Y:S02]  /*06f0*/  FSEL R2, R8, R11, !P2 ;  /* 0x0000000b08027208 */ /* 0x000fe40005000000 */
[----:B------:R-:W-:Y:S02]  /*0700*/  FSEL R3, R9, R12, !P2 ;  /* 0x0000000c09037208 */ /* 0x000fe40005000000 */
[----:B------:R-:W-:Y:S02]  /*0710*/  @!P2 FSEL R2, R2, RZ, !P0 ;  /* 0x000000ff0202a208 */ /* 0x000fe40004000000 */
[----:B------:R-:W-:-:S07]  /*0720*/  @!P2 FSEL R3, R3, -QNAN , !P0 ;  /* 0xfff800000303a808 */ /* 0x000fce0004000000 */
.L_x_42:
[----:B------:R-:W-:Y:S05]  /*0730*/  BSYNC.RECONVERGENT B0 ;  /* 0x0000000000007941 */ /* 0x000fea0003800200 */
.L_x_41:
[----:B------:R-:W-:Y:S01]  /*0740*/  DADD R8, R4, R6 ;  /* 0x0000000004087229 */ /* 0x000fe20000000006 */
[----:B------:R-:W-:Y:S09]  /*0750*/  BSSY.RECONVERGENT B0, `(.L_x_44) ;  /* 0x000001d000007945 */ /* 0x000ff20003800200 */
        /* <DEDUP_REMOVED lines=17> */
.L_x_46:
[----:B------:R-:W-:-:S14]  /*0870*/  DSETP.NEU.AND P0, PT, |R4|, +INF , PT ;  /* 0x7ff000000400742a */ /* 0x000fdc0003f0d200 */
[----:B------:R-:W-:Y:S05]  /*0880*/  @P0 BRA `(.L_x_45) ;  /* 0x0000000000240947 */ /* 0x000fea0003800000 */
[C---:B------:R-:W-:Y:S02]  /*0890*/  ISETP.GE.AND P0, PT, R7.reuse, RZ, PT ;  /* 0x000000ff0700720c */ /* 0x040fe40003f06270 */
[----:B------:R-:W-:Y:S02]  /*08a0*/  LOP3.LUT R2, R7, 0x7fffffff, RZ, 0xc0, !PT ;  /* 0x7fffffff07027812 */ /* 0x000fe400078ec0ff */
[----:B------:R-:W-:Y:S02]  /*08b0*/  SEL R3, RZ, 0x7ff00000, !P0 ;  /* 0x7ff00000ff037807 */ /* 0x000fe40004000000 */
[----:B------:R-:W-:Y:S02]  /*08c0*/  ISETP.GE.AND P2, PT, R5, RZ, PT ;  /* 0x000000ff0500720c */ /* 0x000fe40003f46270 */
[----:B------:R-:W-:Y:S01]  /*08d0*/  ISETP.NE.AND P0, PT, R2, 0x3fe00000, PT ;  /* 0x3fe000000200780c */ /* 0x000fe20003f05270 */
[----:B------:R-:W-:-:S05]  /*08e0*/  VIADD R2, R3, 0x80000000 ;  /* 0x8000000003027836 */ /* 0x000fca0000000000 */
[----:B------:R-:W-:-:S05]  /*08f0*/  SEL R2, R2, R3, P0 ;  /* 0x0000000302027207 */ /* 0x000fca0000000000 */
[----:B------:R-:W-:Y:S01]  /*0900*/  @!P2 SEL R3, R2, R3, P1 ;  /* 0x000000030203a207 */ /* 0x000fe20000800000 */
[----:B------:R-:W-:-:S07]  /*0910*/  IMAD.MOV.U32 R2, RZ, RZ, RZ ;  /* 0x000000ffff027224 */ /* 0x000fce00078e00ff */
.L_x_45:
[----:B------:R-:W-:Y:S05]  /*0920*/  BSYNC.RECONVERGENT B0 ;  /* 0x0000000000007941 */ /* 0x000fea0003800200 */
.L_x_44:
[----:B------:R-:W-:Y:S02]  /*0930*/  DSETP.NEU.AND P1, PT, R6, RZ, PT ;  /* 0x000000ff0600722a */ /* 0x000fe40003f2d000 */
[----:B------:R-:W-:-:S04]  /*0940*/  DSETP.NEU.AND P0, PT, R4, 1, PT ;  /* 0x3ff000000400742a */ /* 0x000fc80003f0d000 */
[----:B------:R-:W-:Y:S02]  /*0950*/  FSEL R2, R2, RZ, P1 ;  /* 0x000000ff02027208 */ /* 0x000fe40000800000 */
[----:B------:R-:W-:Y:S02]  /*0960*/  FSEL R3, R3, 1.875, P1 ;  /* 0x3ff0000003037808 */ /* 0x000fe40000800000 */
[----:B------:R-:W-:Y:S02]  /*0970*/  FSEL R2, R2, RZ, P0 ;  /* 0x000000ff02027208 */ /* 0x000fe40000000000 */
[----:B------:R-:W-:Y:S01]  /*0980*/  FSEL R3, R3, 1.875, P0 ;  /* 0x3ff0000003037808 */ /* 0x000fe20000000000 */
[----:B------:R-:W-:Y:S06]  /*0990*/  BRA `(.L_x_38) ;  /* 0x0000000000e47947 */ /* 0x000fec0003800000 */
.L_x_36:
[----:B------:R-:W-:-:S13]  /*09a0*/  ISETP.GT.AND P0, PT, R8, 0x8, PT ;  /* 0x000000080800780c */ /* 0x000fda0003f04270 */
[----:B------:R-:W-:Y:S05]  /*09b0*/  @P0 BRA `(.L_x_47) ;  /* 0x0000000000480947 */ /* 0x000fea0003800000 */
[----:B------:R-:W-:-:S05]  /*09c0*/  VIADD R8, R8, 0xfffffffa ;  /* 0xfffffffa08087836 */ /* 0x000fca0000000000 */
[----:B------:R-:W-:-:S05]  /*09d0*/  VIMNMX.U32 R8, PT, PT, R8, 0x3, PT ;  /* 0x0000000308087848 */ /* 0x000fca0003fe0000 */
[----:B------:R-:W-:-:S04]  /*09e0*/  IMAD.SHL.U32 R10, R8, 0x4, RZ ;  /* 0x00000004080a7824 */ /* 0x000fc800078e00ff */
[----:B------:R-:W0:Y:S02]  /*09f0*/  LDC R8, c[0x2][R10+0x20] ;  /* 0x008008000a087b82 */ /* 0x000e240000000800 */
[----:B0-----:R-:W-:-:S04]  /*0a00*/  SHF.R.S32.HI R9, RZ, 0x1f, R8 ;  /* 0x0000001fff097819 */ /* 0x001fc80000011408 */
.L_x_116:
[----:B------:R-:W-:Y:S05]  /*0a10*/  BRX R8 -0xa20                                                   (*"BRANCH_TARGETS .L_x_117,.L_x_118,.L_x_119,.L_x_38"*) ;  /* 0xfffffff408787949 */ /* 0x000fea000383ffff */
.L_x_119:
[----:B-----5:R-:W-:Y:S01]  /*0a20*/  DSETP.GE.AND P0, PT, R4, R6, PT ;  /* 0x000000060400722a */ /* 0x020fe20003f06000 */
[----:B------:R-:W-:-:S05]  /*0a30*/  IMAD.MOV.U32 R2, RZ, RZ, RZ ;  /* 0x000000ffff027224 */ /* 0x000fca00078e00ff */
[----:B------:R-:W-:Y:S01]  /*0a40*/  FSEL R3, RZ, 1.875, !P0 ;  /* 0x3ff00000ff037808 */ /* 0x000fe20004000000 */
[----:B------:R-:W-:Y:S07]  /*0a50*/  BRA `(.L_x_38) ;  /* 0x0000000000b47947 */ /* 0x000fee0003800000 */
.L_x_117:
[----:B-----5:R-:W-:Y:S01]  /*0a60*/  DSETP.GTU.AND P0, PT, R4, R6, PT ;  /* 0x000000060400722a */ /* 0x020fe20003f0c000 */
[----:B------:R-:W-:-:S05]  /*0a70*/  IMAD.MOV.U32 R2, RZ, RZ, RZ ;  /* 0x000000ffff027224 */ /* 0x000fca00078e00ff */
[----:B------:R-:W-:Y:S01]  /*0a80*/  FSEL R3, RZ, 1.875, P0 ;  /* 0x3ff00000ff037808 */ /* 0x000fe20000000000 */
[----:B------:R-:W-:Y:S07]  /*0a90*/  BRA `(.L_x_38) ;  /* 0x0000000000a47947 */ /* 0x000fee0003800000 */
.L_x_118:
[----:B-----5:R-:W-:Y:S01]  /*0aa0*/  DSETP.GT.AND P0, PT, R4, R6, PT ;  /* 0x000000060400722a */ /* 0x020fe20003f04000 */
[----:B------:R-:W-:-:S05]  /*0ab0*/  IMAD.MOV.U32 R2, RZ, RZ, RZ ;  /* 0x000000ffff027224 */ /* 0x000fca00078e00ff */
[----:B------:R-:W-:Y:S01]  /*0ac0*/  FSEL R3, RZ, 1.875, !P0 ;  /* 0x3ff00000ff037808 */ /* 0x000fe20004000000 */
[----:B------:R-:W-:Y:S07]  /*0ad0*/  BRA `(.L_x_38) ;  /* 0x0000000000947947 */ /* 0x000fee0003800000 */
.L_x_47:
[----:B------:R-:W-:-:S13]  /*0ae0*/  ISETP.GT.AND P0, PT, R8, 0xa, PT ;  /* 0x0000000a0800780c */ /* 0x000fda0003f04270 */
[----:B------:R-:W-:Y:S05]  /*0af0*/  @P0 BRA `(.L_x_48) ;  /* 0x0000000000380947 */ /* 0x000fea0003800000 */
[----:B------:R-:W-:-:S05]  /*0b00*/  IMAD.MOV.U32 R9, RZ, RZ, -0x9 ;  /* 0xfffffff7ff097424 */ /* 0x000fca00078e00ff */
[----:B------:R-:W-:-:S05]  /*0b10*/  VIADDMNMX.U32 R8, R8, R9, 0x2, PT ;  /* 0x0000000208087446 */ /* 0x000fca0003800009 */
[----:B------:R-:W-:-:S04]  /*0b20*/  IMAD.SHL.U32 R10, R8, 0x4, RZ ;  /* 0x00000004080a7824 */ /* 0x000fc800078e00ff */
[----:B------:R-:W0:Y:S02]  /*0b30*/  LDC R8, c[0x2][R10+0x30] ;  /* 0x00800c000a087b82 */ /* 0x000e240000000800 */
[----:B0-----:R-:W-:-:S04]  /*0b40*/  SHF.R.S32.HI R9, RZ, 0x1f, R8 ;  /* 0x0000001fff097819 */ /* 0x001fc80000011408 */
.L_x_121:
[----:B------:R-:W-:Y:S05]  /*0b50*/  BRX R8 -0xb60                                                   (*"BRANCH_TARGETS .L_x_122,.L_x_123,.L_x_38"*) ;  /* 0xfffffff408287949 */ /* 0x000fea000383ffff */
.L_x_123:
[----:B-----5:R-:W-:Y:S01]  /*0b60*/  DSETP.NEU.AND P0, PT, R4, R6, PT ;  /* 0x000000060400722a */ /* 0x020fe20003f0d000 */
[----:B------:R-:W-:-:S05]  /*0b70*/  IMAD.MOV.U32 R2, RZ, RZ, RZ ;  /* 0x000000ffff027224 */ /* 0x000fca00078e00ff */
[----:B------:R-:W-:Y:S01]  /*0b80*/  FSEL R3, RZ, 1.875, !P0 ;  /* 0x3ff00000ff037808 */ /* 0x000fe20004000000 */
[----:B------:R-:W-:Y:S07]  /*0b90*/  BRA `(.L_x_38) ;  /* 0x0000000000647947 */ /* 0x000fee0003800000 */
.L_x_122:
[----:B-----5:R-:W-:Y:S01]  /*0ba0*/  DSETP.NEU.AND P0, PT, R4, R6, PT ;  /* 0x000000060400722a */ /* 0x020fe20003f0d000 */
[----:B------:R-:W-:-:S05]  /*0bb0*/  IMAD.MOV.U32 R2, RZ, RZ, RZ ;  /* 0x000000ffff027224 */ /* 0x000fca00078e00ff */
[----:B------:R-:W-:Y:S01]  /*0bc0*/  FSEL R3, RZ, 1.875, P0 ;  /* 0x3ff00000ff037808 */ /* 0x000fe20000000000 */
[----:B------:R-:W-:Y:S07]  /*0bd0*/  BRA `(.L_x_38) ;  /* 0x0000000000547947 */ /* 0x000fee0003800000 */
.L_x_48:
[----:B------:R-:W-:-:S05]  /*0be0*/  IMAD.MOV.U32 R9, RZ, RZ, -0xb ;  /* 0xfffffff5ff097424 */ /* 0x000fca00078e00ff */
[----:B------:R-:W-:-:S05]  /*0bf0*/  VIADDMNMX.U32 R8, R8, R9, 0x2, PT ;  /* 0x0000000208087446 */ /* 0x000fca0003800009 */
[----:B------:R-:W-:-:S04]  /*0c00*/  IMAD.SHL.U32 R10, R8, 0x4, RZ ;  /* 0x00000004080a7824 */ /* 0x000fc800078e00ff */
[----:B------:R-:W0:Y:S02]  /*0c10*/  LDC R8, c[0x2][R10+0x3c] ;  /* 0x00800f000a087b82 */ /* 0x000e240000000800 */
[----:B0-----:R-:W-:-:S04]  /*0c20*/  SHF.R.S32.HI R9, RZ, 0x1f, R8 ;  /* 0x0000001fff097819 */ /* 0x001fc80000011408 */
.L_x_125:
[----:B------:R-:W-:Y:S05]  /*0c30*/  BRX R8 -0xc40                                                   (*"BRANCH_TARGETS .L_x_126,.L_x_127,.L_x_38"*) ;  /* 0xfffffff008f07949 */ /* 0x000fea000383ffff */
.L_x_127:
[----:B-----5:R-:W-:Y:S01]  /*0c40*/  DSETP.MAX.AND P0, P1, R4, R6, PT ;  /* 0x000000060400722a */ /* 0x020fe2000390f000 */
[----:B------:R-:W-:Y:S02]  /*0c50*/  IMAD.MOV.U32 R2, RZ, RZ, R5 ;  /* 0x000000ffff027224 */ /* 0x000fe400078e0005 */
[----:B------:R-:W-:-:S05]  /*0c60*/  IMAD.MOV.U32 R3, RZ, RZ, R7 ;  /* 0x000000ffff037224 */ /* 0x000fca00078e0007 */
[----:B------:R-:W-:Y:S02]  /*0c70*/  FSEL R9, R2, R3, P0 ;  /* 0x0000000302097208 */ /* 0x000fe40000000000 */
[----:B------:R-:W-:-:S04]  /*0c80*/  SEL R2, R4, R6, P0 ;  /* 0x0000000604027207 */ /* 0x000fc80000000000 */
[----:B------:R-:W-:-:S05]  /*0c90*/  @P1 LOP3.LUT R9, R3, 0x80000, RZ, 0xfc, !PT ;  /* 0x0008000003091812 */ /* 0x000fca00078efcff */
[----:B------:R-:W-:Y:S01]  /*0ca0*/  IMAD.MOV.U32 R3, RZ, RZ, R9 ;  /* 0x000000ffff037224 */ /* 0x000fe200078e0009 */
[----:B------:R-:W-:Y:S06]  /*0cb0*/  BRA `(.L_x_38) ;  /* 0x00000000001c7947 */ /* 0x000fec0003800000 */
.L_x_126:
[----:B-----5:R-:W-:Y:S01]  /*0cc0*/  DSETP.MIN.AND P0, P1, R4, R6, PT ;  /* 0x000000060400722a */ /* 0x020fe20003900000 */
[----:B------:R-:W-:Y:S02]  /*0cd0*/  IMAD.MOV.U32 R2, RZ, RZ, R5 ;  /* 0x000000ffff027224 */ /* 0x000fe400078e0005 */
[----:B------:R-:W-:-:S05]  /*0ce0*/  IMAD.MOV.U32 R3, RZ, RZ, R7 ;  /* 0x000000ffff037224 */ /* 0x000fca00078e0007 */
[----:B------:R-:W-:Y:S02]  /*0cf0*/  FSEL R9, R2, R3, P0 ;  /* 0x0000000302097208 */ /* 0x000fe40000000000 */
[----:B------:R-:W-:-:S04]  /*0d00*/  SEL R2, R4, R6, P0 ;  /* 0x0000000604027207 */ /* 0x000fc80000000000 */
[----:B------:R-:W-:-:S05]  /*0d10*/  @P1 LOP3.LUT R9, R3, 0x80000, RZ, 0xfc, !PT ;  /* 0x0008000003091812 */ /* 0x000fca00078efcff */
[----:B------:R-:W-:-:S07]  /*0d20*/  IMAD.MOV.U32 R3, RZ, RZ, R9 ;  /* 0x000000ffff037224 */ /* 0x000fce00078e0009 */
.L_x_38:
[----:B-----5:R-:W0:Y:S02]  /*0d30*/  LDC.64 R4, c[0x0][0x390] ;  /* 0x0000e400ff047b82 */ /* 0x020e240000000a00 */
[----:B0-----:R-:W-:-:S05]  /*0d40*/  IMAD.WIDE R4, R0, 0x8, R4 ;  /* 0x0000000800047825 */ /* 0x001fca00078e0204 */
[----:B------:R-:W-:Y:S01]  /*0d50*/  STG.E.64 desc[UR4][R4.64], R2 ;  /* 0x0000000204007986 */ /* 0x000fe2000c101b04 */
[----:B------:R-:W-:Y:S05]  /*0d60*/  EXIT ;  /* 0x000000000000794d */ /* 0x000fea0003800000 */
        .weak           $__internal_1_$__cuda_sm20_div_rn_f64_full
        .type           $__internal_1_$__cuda_sm20_div_rn_f64_full,@function
        .size           $__internal_1_$__cuda_sm20_div_rn_f64_full,($binCellOp$__internal_accurate_pow - $__internal_1_$__cuda_sm20_div_rn_f64_full)
$__internal_1_$__cuda_sm20_div_rn_f64_full:
        /* <DEDUP_REMOVED lines=59> */
[----:B------:R-:W-:-:S06]  /*1120*/  IMAD.MOV.U32 R2, RZ, RZ, RZ ;  /* 0x000000ffff027224 */ /* 0x000fcc00078e00ff */
[----:B------:R-:W-:-:S03]  /*1130*/  DFMA R2, R12, -R2, R14 ;  /* 0x800000020c02722b */ /* 0x000fc6000000000e */
[----:B------:R-:W-:-:S03]  /*1140*/  LOP3.LUT R7, R5, R7, RZ, 0x3c, !PT ;  /* 0x0000000705077212 */ /* 0x000fc600078e3cff */
[----:B------:R-:W-:-:S04]  /*1150*/  IADD3 R2, PT, PT, -R11, -0x43300000, RZ ;  /* 0xbcd000000b027810 */ /* 0x000fc80007ffe1ff */
[----:B------:R-:W-:-:S04]  /*1160*/  FSETP.NEU.AND P0, PT, |R3|, R2, PT ;  /* 0x000000020300720b */ /* 0x000fc80003f0d200 */
[----:B------:R-:W-:Y:S02]  /*1170*/  FSEL R12, R4, R12, !P0 ;  /* 0x0000000c040c7208 */ /* 0x000fe40004000000 */
[----:B------:R-:W-:Y:S01]  /*1180*/  FSEL R13, R7, R13, !P0 ;  /* 0x0000000d070d7208 */ /* 0x000fe20004000000 */
[----:B------:R-:W-:Y:S06]  /*1190*/  BRA `(.L_x_51) ;  /* 0x0000000000547947 */ /* 0x000fec0003800000 */
.L_x_50:
        /* <DEDUP_REMOVED lines=16> */
.L_x_53:
[----:B------:R-:W-:Y:S01]  /*12a0*/  LOP3.LUT R13, R7, 0x80000, RZ, 0xfc, !PT ;  /* 0x00080000070d7812 */ /* 0x000fe200078efcff */
[----:B------:R-:W-:Y:S01]  /*12b0*/  IMAD.MOV.U32 R12, RZ, RZ, R6 ;  /* 0x000000ffff0c7224 */ /* 0x000fe200078e0006 */
[----:B------:R-:W-:Y:S06]  /*12c0*/  BRA `(.L_x_51) ;  /* 0x0000000000087947 */ /* 0x000fec0003800000 */
.L_x_52:
[----:B------:R-:W-:Y:S01]  /*12d0*/  LOP3.LUT R13, R5, 0x80000, RZ, 0xfc, !PT ;  /* 0x00080000050d7812 */ /* 0x000fe200078efcff */
[----:B------:R-:W-:-:S07]  /*12e0*/  IMAD.MOV.U32 R12, RZ, RZ, R4 ;  /* 0x000000ffff0c7224 */ /* 0x000fce00078e0004 */
.L_x_51:
[----:B------:R-:W-:Y:S05]  /*12f0*/  BSYNC.RECONVERGENT B1 ;  /* 0x0000000000017941 */ /* 0x000fea0003800200 */
.L_x_49:
[----:B------:R-:W-:Y:S02]  /*1300*/  IMAD.MOV.U32 R11, RZ, RZ, 0x0 ;  /* 0x00000000ff0b7424 */ /* 0x000fe400078e00ff */
[----:B------:R-:W-:Y:S02]  /*1310*/  IMAD.MOV.U32 R2, RZ, RZ, R12 ;  /* 0x000000ffff027224 */ /* 0x000fe400078e000c */
[----:B------:R-:W-:Y:S01]  /*1320*/  IMAD.MOV.U32 R3, RZ, RZ, R13 ;  /* 0x000000ffff037224 */ /* 0x000fe200078e000d */
[----:B------:R-:W-:Y:S06]  /*1330*/  RET.REL.NODEC R10 `(binCellOp) ;  /* 0xffffffec0a307950 */ /* 0x000fec0003c3ffff */
        .type           $binCellOp$__internal_accurate_pow,@function
        .size           $binCellOp$__internal_accurate_pow,(.L_x_132 - $binCellOp$__internal_accurate_pow)
$binCellOp$__internal_accurate_pow:
[----:B------:R-:W-:Y:S01]  /*1340*/  ISETP.GT.U32.AND P0, PT, R11, 0xfffff, PT ;  /* 0x000fffff0b00780c */ /* 0x000fe20003f04070 */
[----:B------:R-:W-:Y:S01]  /*1350*/  IMAD.MOV.U32 R2, RZ, RZ, R11 ;  /* 0x000000ffff027224 */ /* 0x000fe200078e000b */
[----:B------:R-:W-:Y:S01]  /*1360*/  UMOV UR6, 0x7d2cafe2 ;  /* 0x7d2cafe200067882 */ /* 0x000fe20000000000 */
[----:B------:R-:W-:Y:S01]  /*1370*/  IMAD.MOV.U32 R16, RZ, RZ, RZ ;  /* 0x000000ffff107224 */ /* 0x000fe200078e00ff */
[----:B------:R-:W-:Y:S01]  /*1380*/  UMOV UR7, 0x3eb0f5ff ;  /* 0x3eb0f5ff00077882 */ /* 0x000fe20000000000 */
[----:B------:R-:W-:Y:S01]  /*1390*/  IMAD.MOV.U32 R18, RZ, RZ, 0x41ad3b5a ;  /* 0x41ad3b5aff127424 */ /* 0x000fe200078e00ff */
[----:B------:R-:W-:Y:S01]  /*13a0*/  UMOV UR8, 0x3b39803f ;  /* 0x3b39803f00087882 */ /* 0x000fe20000000000 */
[----:B------:R-:W-:Y:S01]  /*13b0*/  IMAD.MOV.U32 R19, RZ, RZ, 0x3ed0f5d2 ;  /* 0x3ed0f5d2ff137424 */ /* 0x000fe200078e00ff */
[----:B------:R-:W-:-:S05]  /*13c0*/  UMOV UR9, 0x3c7abc9e ;  /* 0x3c7abc9e00097882 */ /* 0x000fca0000000000 */
[----:B------:R-:W-:-:S10]  /*13d0*/  @!P0 DMUL R24, R10, 1.80143985094819840000e+16 ;  /* 0x435000000a188828 */ /* 0x000fd40000000000 */
[----:B------:R-:W-:-:S05]  /*13e0*/  @!P0 IMAD.MOV.U32 R2, RZ, RZ, R25 ;  /* 0x000000ffff028224 */ /* 0x000fca00078e0019 */
[----:B------:R-:W-:-:S04]  /*13f0*/  LOP3.LUT R2, R2, 0x800fffff, RZ, 0xc0, !PT ;  /* 0x800fffff02027812 */ /* 0x000fc800078ec0ff */
[----:B------:R-:W-:Y:S01]  /*1400*/  LOP3.LUT R3, R2, 0x3ff00000, RZ, 0xfc, !PT ;  /* 0x3ff0000002037812 */ /* 0x000fe200078efcff */
[----:B------:R-:W-:Y:S01]  /*1410*/  IMAD.MOV.U32 R2, RZ, RZ, R10 ;  /* 0x000000ffff027224 */ /* 0x000fe200078e000a */
[----:B------:R-:W-:Y:S01]  /*1420*/  SHF.R.U32.HI R10, RZ, 0x14, R11 ;  /* 0x00000014ff0a7819 */ /* 0x000fe2000001160b */
[----:B------:R-:W-:Y:S01]  /*1430*/  @!P0 IMAD.MOV.U32 R2, RZ, RZ, R24 ;  /* 0x000000ffff028224 */ /* 0x000fe200078e0018 */
[----:B------:R-:W-:Y:S02]  /*1440*/  ISETP.GE.U32.AND P2, PT, R3, 0x3ff6a09f, PT ;  /* 0x3ff6a09f0300780c */ /* 0x000fe40003f46070 */
[----:B------:R-:W-:-:S05]  /*1450*/  @!P0 LEA.HI R10, R25, 0xffffffca, RZ, 0xc ;  /* 0xffffffca190a8811 */ /* 0x000fca00078f60ff */
[----:B------:R-:W-:-:S06]  /*1460*/  VIADD R11, R10, 0xfffffc01 ;  /* 0xfffffc010a0b7836 */ /* 0x000fcc0000000000 */
[----:B------:R-:W-:Y:S02]  /*1470*/  @P2 VIADD R9, R3, 0xfff00000 ;  /* 0xfff0000003092836 */ /* 0x000fe40000000000 */
[----:B------:R-:W-:Y:S02]  /*1480*/  @P2 VIADD R11, R10, 0xfffffc02 ;  /* 0xfffffc020a0b2836 */ /* 0x000fe40000000000 */
[----:B------:R-:W-:-:S06]  /*1490*/  @P2 IMAD.MOV.U32 R3, RZ, RZ, R9 ;  /* 0x000000ffff032224 */ /* 0x000fcc00078e0009 */
[C---:B------:R-:W-:Y:S02]  /*14a0*/  DADD R12, R2.reuse, 1 ;  /* 0x3ff00000020c7429 */ /* 0x040fe40000000000 */
[----:B------:R-:W-:-:S04]  /*14b0*/  DADD R2, R2, -1 ;  /* 0xbff0000002027429 */ /* 0x000fc80000000000 */
[----:B------:R-:W0:Y:S02]  /*14c0*/  MUFU.RCP64H R17, R13 ;  /* 0x0000000d00117308 */ /* 0x000e240000001800 */
[----:B0-----:R-:W-:-:S08]  /*14d0*/  DFMA R8, -R12, R16, 1 ;  /* 0x3ff000000c08742b */ /* 0x001fd00000000110 */
[----:B------:R-:W-:-:S08]  /*14e0*/  DFMA R8, R8, R8, R8 ;  /* 0x000000080808722b */ /* 0x000fd00000000008 */
[----:B------:R-:W-:-:S08]  /*14f0*/  DFMA R16, R16, R8, R16 ;  /* 0x000000081010722b */ /* 0x000fd00000000010 */
[----:B------:R-:W-:-:S08]  /*1500*/  DMUL R8, R2, R16 ;  /* 0x0000001002087228 */ /* 0x000fd00000000000 */
[----:B------:R-:W-:-:S08]  /*1510*/  DFMA R8, R2, R16, R8 ;  /* 0x000000100208722b */ /* 0x000fd00000000008 */
[----:B------:R-:W-:-:S08]  /*1520*/  DMUL R14, R8, R8 ;  /* 0x00000008080e7228 */ /* 0x000fd00000000000 */
        /* <DEDUP_REMOVED lines=11> */
[-C--:B------:R-:W-:Y:S02]  /*15e0*/  DFMA R2, R2, -R8.reuse, R22 ;  /* 0x800000080202722b */ /* 0x080fe40000000016 */
[----:B------:R-:W-:-:S03]  /*15f0*/  DMUL R22, R8, R8 ;  /* 0x0000000808167228 */ /* 0x000fc60000000000 */
[----:B------:R-:W-:Y:S01]  /*1600*/  DFMA R12, R14, R12, UR6 ;  /* 0x000000060e0c7e2b */ /* 0x000fe2000800000c */
[----:B------:R-:W-:Y:S01]  /*1610*/  UMOV UR6, 0x9242b910 ;  /* 0x9242b91000067882 */ /* 0x000fe20000000000 */
[----:B------:R-:W-:Y:S01]  /*1620*/  UMOV UR7, 0x3f624924 ;  /* 0x3f62492400077882 */ /* 0x000fe20000000000 */
[----:B------:R-:W-:-:S05]  /*1630*/  DMUL R2, R16, R2 ;  /* 0x0000000210027228 */ /* 0x000fca0000000000 */
[----:B------:R-:W-:Y:S01]  /*1640*/  DFMA R12, R14, R12, UR6 ;  /* 0x000000060e0c7e2b */ /* 0x000fe2000800000c */
[----:B------:R-:W-:Y:S01]  /*1650*/  UMOV UR6, 0x99999dfb ;  /* 0x99999dfb00067882 */ /* 0x000fe20000000000 */
[----:B------:R-:W-:-:S03]  /*1660*/  UMOV UR7, 0x3f899999 ;  /* 0x3f89999900077882 */ /* 0x000fc60000000000 */
[----:B------:R-:W-:Y:S02]  /*1670*/  VIADD R27, R3, 0x100000 ;  /* 0x00100000031b7836 */ /* 0x000fe40000000000 */
[----:B------:R-:W-:Y:S01]  /*1680*/  IMAD.MOV.U32 R26, RZ, RZ, R2 ;  /* 0x000000ffff1a7224 */ /* 0x000fe200078e0002 */
        /* <DEDUP_REMOVED lines=8> */
[C---:B------:R-:W-:Y:S02]  /*1710*/  DFMA R16, R8.reuse, R8, -R22 ;  /* 0x000000080810722b */ /* 0x040fe40000000816 */
[----:B------:R-:W-:-:S04]  /*1720*/  DMUL R14, R8, R22 ;  /* 0x00000016080e7228 */ /* 0x000fc80000000000 */
[----:B------:R-:W-:Y:S01]  /*1730*/  DADD R18, R18, -UR6 ;  /* 0x8000000612127e29 */ /* 0x000fe20008000000 */
[----:B------:R-:W-:Y:S01]  /*1740*/  UMOV UR6, 0x80000000 ;  /* 0x8000000000067882 */ /* 0x000fe20000000000 */
[C---:B------:R-:W-:Y:S01]  /*1750*/  DFMA R16, R8.reuse, R26, R16 ;  /* 0x0000001a0810722b */ /* 0x040fe20000000010 */
[----:B------:R-:W-:Y:S01]  /*1760*/  UMOV UR7, 0x43300000 ;  /* 0x4330000000077882 */ /* 0x000fe20000000000 */
[----:B------:R-:W-:-:S08]  /*1770*/  DFMA R26, R8, R22, -R14 ;  /* 0x00000016081a722b */ /* 0x000fd0000000080e */
[----:B------:R-:W-:Y:S02]  /*1780*/  DFMA R26, R2, R22, R26 ;  /* 0x00000016021a722b */ /* 0x000fe4000000001a */
[----:B------:R-:W-:-:S06]  /*1790*/  DADD R22, R12, R18 ;  /* 0x000000000c167229 */ /* 0x000fcc0000000012 */
[----:B------:R-:W-:Y:S02]  /*17a0*/  DFMA R16, R8, R16, R26 ;  /* 0x000000100810722b */ /* 0x000fe4000000001a */
[----:B------:R-:W-:Y:S02]  /*17b0*/  DADD R26, R12, -R22 ;  /* 0x000000000c1a7229 */ /* 0x000fe40000000816 */
[----:B------:R-:W-:-:S06]  /*17c0*/  DMUL R12, R22, R14 ;  /* 0x0000000e160c7228 */ /* 0x000fcc0000000000 */
[----:B------:R-:W-:Y:S02]  /*17d0*/  DADD R18, R18, R26 ;  /* 0x0000000012127229 */ /* 0x000fe4000000001a */
[----:B------:R-:W-:-:S08]  /*17e0*/  DFMA R26, R22, R14, -R12 ;  /* 0x0000000e161a722b */ /* 0x000fd0000000080c */
        /* <DEDUP_REMOVED lines=20> */
[----:B------:R-:W-:-:S08]  /*1930*/  DADD R16, -R10, R16 ;  /* 0x000000000a107229 */ /* 0x000fd00000000110 */
[----:B------:R-:W-:-:S08]  /*1940*/  DADD R14, R14, -R16 ;  /* 0x000000000e0e7229 */ /* 0x000fd00000000810 */
[----:B------:R-:W-:Y:S01]  /*1950*/  DFMA R14, R12, UR8, R14 ;  /* 0x000000080c0e7c2b */ /* 0x000fe2000800000e */
[----:B------:R-:W-:Y:S02]  /*1960*/  IMAD.MOV.U32 R13, RZ, RZ, R7 ;  /* 0x000000ffff0d7224 */ /* 0x000fe400078e0007 */
[----:B------:R-:W-:Y:S02]  /*1970*/  IMAD.MOV.U32 R12, RZ, RZ, R6 ;  /* 0x000000ffff0c7224 */ /* 0x000fe400078e0006 */
[C---:B------:R-:W-:Y:S01]  /*1980*/  IMAD.SHL.U32 R8, R13.reuse, 0x2, RZ ;  /* 0x000000020d087824 */ /* 0x040fe200078e00ff */
[----:B------:R-:W-:-:S04]  /*1990*/  LOP3.LUT R11, R13, 0xff0fffff, RZ, 0xc0, !PT ;  /* 0xff0fffff0d0b7812 */ /* 0x000fc800078ec0ff */
[----:B------:R-:W-:Y:S01]  /*19a0*/  ISETP.GT.U32.AND P0, PT, R8, -0x2000001, PT ;  /* 0xfdffffff0800780c */ /* 0x000fe20003f04070 */
[----:B------:R-:W-:-:S03]  /*19b0*/  DADD R8, R2, R14 ;  /* 0x0000000002087229 */ /* 0x000fc6000000000e */
[----:B------:R-:W-:-:S05]  /*19c0*/  SEL R13, R11, R13, P0 ;  /* 0x0000000d0b0d7207 */ /* 0x000fca0000000000 */
        /* <DEDUP_REMOVED lines=55> */
[----:B------:R-:W-:-:S04]  /*1d40*/  @!P2 LEA.HI R2, R10, R10, RZ, 0x1 ;  /* 0x0000000a0a02a211 */ /* 0x000fc800078f08ff */
[----:B------:R-:W-:Y:S02]  /*1d50*/  @!P2 SHF.R.S32.HI R9, RZ, 0x1, R2 ;  /* 0x00000001ff09a819 */ /* 0x000fe40000011402 */
[----:B------:R-:W-:-:S03]  /*1d60*/  FSEL R2, R16, RZ, P0 ;  /* 0x000000ff10027208 */ /* 0x000fc60000000000 */
[----:B------:R-:W-:Y:S02]  /*1d70*/  @!P2 IMAD.IADD R8, R10, 0x1, -R9 ;  /* 0x000000010a08a824 */ /* 0x000fe400078e0a09 */
[----:B------:R-:W-:-:S03]  /*1d80*/  @!P2 IMAD R15, R9, 0x100000, R15 ;  /* 0x00100000090fa824 */ /* 0x000fc600078e020f */
[----:B------:R-:W-:Y:S01]  /*1d90*/  @!P2 LEA R9, R8, 0x3ff00000, 0x14 ;  /* 0x3ff000000809a811 */ /* 0x000fe200078ea0ff */
[----:B------:R-:W-:-:S06]  /*1da0*/  @!P2 IMAD.MOV.U32 R8, RZ, RZ, RZ ;  /* 0x000000ffff08a224 */ /* 0x000fcc00078e00ff */
[----:B------:R-:W-:-:S11]  /*1db0*/  @!P2 DMUL R2, R14, R8 ;  /* 0x000000080e02a228 */ /* 0x000fd60000000000 */
.L_x_54:
[----:B------:R-:W-:Y:S01]  /*1dc0*/  DFMA R12, R12, R2, R2 ;  /* 0x000000020c0c722b */ /* 0x000fe20000000002 */
[----:B------:R-:W-:Y:S01]  /*1dd0*/  IMAD.MOV.U32 R21, RZ, RZ, 0x0 ;  /* 0x00000000ff157424 */ /* 0x000fe200078e00ff */
[----:B------:R-:W-:-:S08]  /*1de0*/  DSETP.NEU.AND P0, PT, |R2|, +INF , PT ;  /* 0x7ff000000200742a */ /* 0x000fd00003f0d200 */
[----:B------:R-:W-:Y:S02]  /*1df0*/  FSEL R11, R2, R12, !P0 ;  /* 0x0000000c020b7208 */ /* 0x000fe40004000000 */
[----:B------:R-:W-:Y:S01]  /*1e00*/  FSEL R12, R3, R13, !P0 ;  /* 0x0000000d030c7208 */ /* 0x000fe20004000000 */
[----:B------:R-:W-:Y:S06]  /*1e10*/  RET.REL.NODEC R20 `(binCellOp) ;  /* 0xffffffe014787950 */ /* 0x000fec0003c3ffff */
.L_x_55:
        /* <DEDUP_REMOVED lines=14> */
.L_x_132:


//--------------------- .text.compareAndSet       --------------------------
	.section	.text.compareAndSet,"ax",@progbits
	.align	128
        .global         compareAndSet
        .type           compareAndSet,@function
        .size           compareAndSet,(.L_x_135 - compareAndSet)
        .other          compareAndSet,@"STO_CUDA_ENTRY STV_DEFAULT"
compareAndSet:
.text.compareAndSet:
        /* <DEDUP_REMOVED lines=10> */
[----:B-1----:R-:W-:-:S04]  /*00a0*/  IMAD R0, R0, UR4, R5 ;  /* 0x0000000400007c24 */ /* 0x002fc8000f8e0205 */
[C---:B------:R-:W-:Y:S01]  /*00b0*/  IMAD R9, R0.reuse, UR7, R3 ;  /* 0x0000000700097c24 */ /* 0x040fe2000f8e0203 */
[----:B------:R-:W-:-:S13]  /*00c0*/  ISETP.GE.OR P0, PT, R0, UR6, P0 ;  /* 0x0000000600007c0c */ /* 0x000fda0008706670 */
[----:B------:R-:W-:Y:S05]  /*00d0*/  @P0 EXIT ;  /* 0x000000000000094d */ /* 0x000fea0003800000 */
[----:B------:R-:W0:Y:S01]  /*00e0*/  LDC.64 R2, c[0x0][0x380] ;  /* 0x0000e000ff027b82 */ /* 0x000e220000000a00 */
[----:B------:R-:W1:Y:S01]  /*00f0*/  LDCU.64 UR4, c[0x0][0x358] ;  /* 0x00006b00ff0477ac */ /* 0x000e620008000a00 */
[----:B------:R-:W2:Y:S01]  /*0100*/  LDCU.64 UR6, c[0x0][0x398] ;  /* 0x00007300ff0677ac */ /* 0x000ea20008000a00 */
[----:B------:R-:W3:Y:S01]  /*0110*/  LDCU.64 UR8, c[0x0][0x3a0] ;  /* 0x00007400ff0877ac */ /* 0x000ee20008000a00 */
[----:B0-----:R-:W-:-:S06]  /*0120*/  IMAD.WIDE R2, R9, 0x8, R2 ;  /* 0x0000000809027825 */ /* 0x001fcc00078e0202 */
[----:B-1----:R-:W2:Y:S02]  /*0130*/  LDG.E.64 R2, desc[UR4][R2.64] ;  /* 0x0000000402027981 */ /* 0x002ea4000c1e1b00 */
[----:B--2---:R-:W-:-:S08]  /*0140*/  DADD R4, R2, -UR6 ;  /* 0x8000000602047e29 */ /* 0x004fd00008000000 */
[----:B---3--:R-:W-:-:S14]  /*0150*/  DSETP.GEU.AND P0, PT, |R4|, UR8, PT ;  /* 0x0000000804007e2a */ /* 0x008fdc000bf0e200 */
[----:B------:R-:W0:Y:S08]  /*0160*/  @!P0 LDC.64 R4, c[0x0][0x388] ;  /* 0x0000e200ff048b82 */ /* 0x000e300000000a00 */
[----:B------:R-:W1:Y:S01]  /*0170*/  @!P0 LDC.64 R6, c[0x0][0x3a8] ;  /* 0x0000ea00ff068b82 */ /* 0x000e620000000a00 */
[----:B0-----:R-:W-:-:S05]  /*0180*/  @!P0 IMAD.WIDE R4, R9, 0x8, R4 ;  /* 0x0000000809048825 */ /* 0x001fca00078e0204 */
[----:B-1----:R0:W-:Y:S01]  /*0190*/  @!P0 STG.E.64 desc[UR4][R4.64], R6 ;  /* 0x0000000604008986 */ /* 0x0021e2000c101b04 */
[----:B------:R-:W-:Y:S05]  /*01a0*/  @!P0 EXIT ;  /* 0x000000000000894d */ /* 0x000fea0003800000 */
[----:B------:R-:W-:-:S14]  /*01b0*/  DSETP.GEU.AND P0, PT, R2, UR6, PT ;  /* 0x0000000602007e2a */ /* 0x000fdc000bf0e000 */
[----:B0-----:R-:W0:Y:S08]  /*01c0*/  @!P0 LDC.64 R4, c[0x0][0x388] ;  /* 0x0000e200ff048b82 */ /* 0x001e300000000a00 */
[----:B------:R-:W1:Y:S01]  /*01d0*/  @!P0 LDC.64 R2, c[0x0][0x3b0] ;  /* 0x0000ec00ff028b82 */ /* 0x000e620000000a00 */
[----:B0-----:R-:W-:-:S05]  /*01e0*/  @!P0 IMAD.WIDE R4, R9, 0x8, R4 ;  /* 0x0000000809048825 */ /* 0x001fca00078e0204 */
[----:B-1----:R0:W-:Y:S01]  /*01f0*/  @!P0 STG.E.64 desc[UR4][R4.64], R2 ;  /* 0x0000000204008986 */ /* 0x0021e2000c101b04 */
[----:B------:R-:W-:Y:S05]  /*0200*/  @!P0 EXIT ;  /* 0x000000000000894d */ /* 0x000fea0003800000 */
[----:B0-----:R-:W0:Y:S08]  /*0210*/  LDC.64 R4, c[0x0][0x388] ;  /* 0x0000e200ff047b82 */ /* 0x001e300000000a00 */
[----:B------:R-:W1:Y:S01]  /*0220*/  LDC.64 R2, c[0x0][0x3b8] ;  /* 0x0000ee00ff027b82 */ /* 0x000e620000000a00 */
[----:B0-----:R-:W-:-:S05]  /*0230*/  IMAD.WIDE R4, R9, 0x8, R4 ;  /* 0x0000000809047825 */ /* 0x001fca00078e0204 */
[----:B-1----:R-:W-:Y:S01]  /*0240*/  STG.E.64 desc[UR4][R4.64], R2 ;  /* 0x0000000204007986 */ /* 0x002fe2000c101b04 */
[----:B------:R-:W-:Y:S05]  /*0250*/  EXIT ;  /* 0x000000000000794d */ /* 0x000fea0003800000 */
.L_x_56:
        /* <DEDUP_REMOVED lines=10> */
.L_x_135:


//--------------------- .text.dense_matrix_copy   --------------------------
	.section	.text.dense_matrix_copy,"ax",@progbits
	.align	128
        .global         dense_matrix_copy
        .type           dense_matrix_copy,@function
        .size           dense_matrix_copy,(.L_x_136 - dense_matrix_copy)
        .other          dense_matrix_copy,@"STO_CUDA_ENTRY STV_DEFAULT"
dense_matrix_copy:
.text.dense_matrix_copy:
        /* <DEDUP_REMOVED lines=15> */
[----:B------:R-:W1:Y:S07]  /*00f0*/  LDCU.64 UR4, c[0x0][0x358] ;  /* 0x00006b00ff0477ac */ /* 0x000e6e0008000a00 */
[----:B------:R-:W2:Y:S01]  /*0100*/  LDC.64 R4, c[0x0][0x388] ;  /* 0x0000e200ff047b82 */ /* 0x000ea20000000a00 */
[----:B0-----:R-:W-:-:S06]  /*0110*/  IMAD.WIDE R2, R7, 0x8, R2 ;  /* 0x0000000807027825 */ /* 0x001fcc00078e0202 */
[----:B-1----:R-:W3:Y:S01]  /*0120*/  LDG.E.64 R2, desc[UR4][R2.64] ;  /* 0x0000000402027981 */ /* 0x002ee2000c1e1b00 */
[----:B--2---:R-:W-:-:S05]  /*0130*/  IMAD.WIDE R4, R7, 0x8, R4 ;  /* 0x0000000807047825 */ /* 0x004fca00078e0204 */
[----:B---3--:R-:W-:Y:S01]  /*0140*/  STG.E.64 desc[UR4][R4.64], R2 ;  /* 0x0000000204007986 */ /* 0x008fe2000c101b04 */
[----:B------:R-:W-:Y:S05]  /*0150*/  EXIT ;  /* 0x000000000000794d */ /* 0x000fea0003800000 */
.L_x_57:
        /* <DEDUP_REMOVED lines=10> */
.L_x_136:


//--------------------- .text.dense_matrix_set    --------------------------
	.section	.text.dense_matrix_set,"ax",@progbits
	.align	128
        .global         dense_matrix_set
        .type           dense_matrix_set,@function
        .size           dense_matrix_set,(.L_x_137 - dense_matrix_set)
        .other          dense_matrix_set,@"STO_CUDA_ENTRY STV_DEFAULT"
dense_matrix_set:
.text.dense_matrix_set:
        /* <DEDUP_REMOVED lines=14> */
[----:B------:R-:W0:Y:S01]  /*00e0*/  LDC.64 R2, c[0x0][0x380] ;  /* 0x0000e000ff027b82 */ /* 0x000e220000000a00 */
[----:B------:R-:W1:Y:S07]  /*00f0*/  LDCU.64 UR4, c[0x0][0x358] ;  /* 0x00006b00ff0477ac */ /* 0x000e6e0008000a00 */
[----:B------:R-:W1:Y:S01]  /*0100*/  LDC.64 R4, c[0x0][0x388] ;  /* 0x0000e200ff047b82 */ /* 0x000e620000000a00 */
[----:B0-----:R-:W-:-:S05]  /*0110*/  IMAD.WIDE R2, R7, 0x8, R2 ;  /* 0x0000000807027825 */ /* 0x001fca00078e0202 */
[----:B-1----:R-:W-:Y:S01]  /*0120*/  STG.E.64 desc[UR4][R2.64], R4 ;  /* 0x0000000402007986 */ /* 0x002fe2000c101b04 */
[----:B------:R-:W-:Y:S05]  /*0130*/  EXIT ;  /* 0x000000000000794d */ /* 0x000fea0003800000 */
.L_x_58:
        /* <DEDUP_REMOVED lines=12> */
.L_x_137:


//--------------------- .text.copyUpperToLowerTriangleDense --------------------------
	.section	.text.copyUpperToLowerTriangleDense,"ax",@progbits
	.align	128
        .global         copyUpperToLowerTriangleDense
        .type           copyUpperToLowerTriangleDense,@function
        .size           copyUpperToLowerTriangleDense,(.L_x_138 - copyUpperToLowerTriangleDense)
        .other          copyUpperToLowerTriangleDense,@"STO_CUDA_ENTRY STV_DEFAULT"
copyUpperToLowerTriangleDense:
.text.copyUpperToLowerTriangleDense:
[----:B------:R-:W-:Y:S01]  /*0000*/  LDC R1, c[0x0][0x37c] ;  /* 0x0000df00ff017b82 */ /* 0x000fe20000000800 */
[----:B------:R-:W0:Y:S07]  /*0010*/  S2R R3, SR_TID.X ;  /* 0x0000000000037919 */ /* 0x000e2e0000002100 */
[----:B------:R-:W0:Y:S01]  /*0020*/  S2UR UR4, SR_CTAID.X ;  /* 0x00000000000479c3 */ /* 0x000e220000002500 */
[----:B------:R-:W1:Y:S01]  /*0030*/  LDCU.64 UR6, c[0x0][0x388] ;  /* 0x00007100ff0677ac */ /* 0x000e620008000a00 */
[----:B------:R-:W2:Y:S06]  /*0040*/  S2R R5, SR_TID.Y ;  /* 0x0000000000057919 */ /* 0x000eac0000002200 */
[----:B------:R-:W0:Y:S08]  /*0050*/  LDC R0, c[0x0][0x360] ;  /* 0x0000d800ff007b82 */ /* 0x000e300000000800 */
[----:B------:R-:W2:Y:S08]  /*0060*/  S2UR UR5, SR_CTAID.Y ;  /* 0x00000000000579c3 */ /* 0x000eb00000002600 */
[----:B------:R-:W2:Y:S01]  /*0070*/  LDC R2, c[0x0][0x364] ;  /* 0x0000d900ff027b82 */ /* 0x000ea20000000800 */
[----:B0-----:R-:W-:-:S02]  /*0080*/  IMAD R0, R0, UR4, R3 ;  /* 0x0000000400007c24 */ /* 0x001fc4000f8e0203 */
[----:B--2---:R-:W-:-:S04]  /*0090*/  IMAD R3, R2, UR5, R5 ;  /* 0x0000000502037c24 */ /* 0x004fc8000f8e0205 */
[----:B-1----:R-:W-:-:S05]  /*00a0*/  IMAD R7, R3, UR6, R0 ;  /* 0x0000000603077c24 */ /* 0x002fca000f8e0200 */
[----:B------:R-:W-:-:S04]  /*00b0*/  ISETP.GE.AND P0, PT, R7, UR7, PT ;  /* 0x0000000707007c0c */ /* 0x000fc8000bf06270 */
[----:B------:R-:W-:-:S13]  /*00c0*/  ISETP.LE.OR P0, PT, R3, R0, P0 ;  /* 0x000000000300720c */ /* 0x000fda0000703670 */
[----:B------:R-:W-:Y:S05]  /*00d0*/  @P0 EXIT ;  /* 0x000000000000094d */ /* 0x000fea0003800000 */
[----:B------:R-:W0:Y:S01]  /*00e0*/  LDC.64 R4, c[0x0][0x380] ;  /* 0x0000e000ff047b82 */ /* 0x000e220000000a00 */
[----:B------:R-:W1:Y:S01]  /*00f0*/  LDCU.64 UR4, c[0x0][0x358] ;  /* 0x00006b00ff0477ac */ /* 0x000e620008000a00 */
[----:B------:R-:W-:-:S04]  /*0100*/  IMAD R3, R0, UR6, R3 ;  /* 0x0000000600037c24 */ /* 0x000fc8000f8e0203 */
[----:B0-----:R-:W-:-:S06]  /*0110*/  IMAD.WIDE R2, R3, 0x8, R4 ;  /* 0x0000000803027825 */ /* 0x001fcc00078e0204 */
[----:B-1----:R-:W2:Y:S01]  /*0120*/  LDG.E.64 R2, desc[UR4][R2.64] ;  /* 0x0000000402027981 */ /* 0x002ea2000c1e1b00 */
[----:B------:R-:W-:-:S05]  /*0130*/  IMAD.WIDE R4, R7, 0x8, R4 ;  /* 0x0000000807047825 */ /* 0x000fca00078e0204 */
[----:B--2---:R-:W-:Y:S01]  /*0140*/  STG.E.64 desc[UR4][R4.64], R2 ;  /* 0x0000000204007986 */ /* 0x004fe2000c101b04 */
[----:B------:R-:W-:Y:S05]  /*0150*/  EXIT ;  /* 0x000000000000794d */ /* 0x000fea0003800000 */
.L_x_59:
        /* <DEDUP_REMOVED lines=10> */
.L_x_138:


//--------------------- .nv.shared.reserved.0     --------------------------
	.section	.nv.shared.reserved.0,"aw",@nobits
	.weak		__nv_reservedSMEM_offset_0_alias
	.size		__nv_reservedSMEM_offset_0_alias, 0, 64
	.other		__nv_reservedSMEM_offset_0_alias,@"STO_CUDA_RESERVED_SHARED STV_DEFAULT"
__nv_reservedSMEM_offset_0_alias:
	.zero		0
	.zero		64


//--------------------- .nv.constant0.binCellScalarOp --------------------------
	.section	.nv.constant0.binCellScalarOp,"a",@progbits
	.sectionflags	@""
	.align	4
.nv.constant0.binCellScalarOp:
	.zero		936


//--------------------- .nv.constant0.binCellOp   --------------------------
	.section	.nv.constant0.binCellOp,"a",@progbits
	.sectionflags	@""
	.align	4
.nv.constant0.binCellOp:
	.zero		940


//--------------------- .nv.constant0.compareAndSet --------------------------
	.section	.nv.constant0.compareAndSet,"a",@progbits
	.sectionflags	@""
	.align	4
.nv.constant0.compareAndSet:
	.zero		960


//--------------------- .nv.constant0.dense_matrix_copy --------------------------
	.section	.nv.constant0.dense_matrix_copy,"a",@progbits
	.sectionflags	@""
	.align	4
.nv.constant0.dense_matrix_copy:
	.zero		920


//--------------------- .nv.constant0.dense_matrix_set --------------------------
	.section	.nv.constant0.dense_matrix_set,"a",@progbits
	.sectionflags	@""
	.align	4
.nv.constant0.dense_matrix_set:
	.zero		920


//--------------------- .nv.constant0.copyUpperToLowerTriangleDense --------------------------
	.section	.nv.constant0.copyUpperToLowerTriangleDense,"a",@progbits
	.sectionflags	@""
	.align	4
.nv.constant0.copyUpperToLowerTriangleDense:
	.zero		912


//--------------------- SYMBOLS --------------------------

	.type		.nv.reservedSmem.offset0,@object
	.size		.nv.reservedSmem.offset0,0x4
